	.target	sm_80

	.elftype	@"ET_EXEC"


//--------------------- .note.nv.tkinfo           --------------------------
	.section	.note.nv.tkinfo,"",@"SHT_NOTE"
	.sectionflags	@"SHF_NOTE_NV_TKINFO"
	.tkinfo
        /*0018*/ 	.word	0x00000002
        /*0030*/ 	.string	""
        /*0030*/ 	.string	"ptxas"
        /*0030*/ 	.string	"Cuda compilation tools, release 13.0, V13.0.88"
        /*0030*/ 	.string	"Build cuda_13.0.r13.0/compiler.36424714_0"
        /*0030*/ 	.string	"-v  -suppress-debug-info  -lineinfo  -arch sm_80 "



//--------------------- .note.nv.cuinfo           --------------------------
	.section	.note.nv.cuinfo,"",@"SHT_NOTE"
	.sectionflags	@"SHF_NOTE_NV_CUINFO"
        /*0018*/ 	.short	0x0002
        /*001a*/ 	.short	0x0050
        /*001c*/ 	.short	0x0082
	.zero		2


//--------------------- .nv.info                  --------------------------
	.section	.nv.info,"",@"SHT_CUDA_INFO"
	.align	4


	//----- nvinfo : EIATTR_REGCOUNT
	.align		4
        /*0000*/ 	.byte	0x04, 0x2f
        /*0002*/ 	.short	(.L_1 - .L_0)
	.align		4
.L_0:
        /*0004*/ 	.word	index@(matmul_kernel)
        /*0008*/ 	.word	0x000000ff


	//----- nvinfo : EIATTR_FRAME_SIZE
	.align		4
.L_1:
        /*000c*/ 	.byte	0x04, 0x11
        /*000e*/ 	.short	(.L_3 - .L_2)
	.align		4
.L_2:
        /*0010*/ 	.word	index@(matmul_kernel)
        /*0014*/ 	.word	0x00000120


	//----- nvinfo : EIATTR_MIN_STACK_SIZE
	.align		4
.L_3:
        /*0018*/ 	.byte	0x04, 0x12
        /*001a*/ 	.short	(.L_5 - .L_4)
	.align		4
.L_4:
        /*001c*/ 	.word	index@(matmul_kernel)
        /*0020*/ 	.word	0x00000120
.L_5:


//--------------------- .nv.info.matmul_kernel    --------------------------
	.section	.nv.info.matmul_kernel,"",@"SHT_CUDA_INFO"
	.sectionflags	@""
	.align	4


	//----- nvinfo : EIATTR_CUDA_API_VERSION
	.align		4
        /*0000*/ 	.byte	0x04, 0x37
        /*0002*/ 	.short	(.L_7 - .L_6)
.L_6:
        /*0004*/ 	.word	0x00000082


	//----- nvinfo : EIATTR_SW2861232_WAR
	.align		4
.L_7:
        /*0008*/ 	.byte	0x01, 0x35
	.zero		2


	//----- nvinfo : EIATTR_PARAM_CBANK
	.align		4
        /*000c*/ 	.byte	0x04, 0x0a
        /*000e*/ 	.short	(.L_9 - .L_8)
	.align		4
.L_8:
        /*0010*/ 	.word	index@(.nv.constant0.matmul_kernel)
        /*0014*/ 	.short	0x0160
        /*0016*/ 	.short	0x0050


	//----- nvinfo : EIATTR_CBANK_PARAM_SIZE
	.align		4
.L_9:
        /*0018*/ 	.byte	0x03, 0x19
        /*001a*/ 	.short	0x0050


	//----- nvinfo : EIATTR_KPARAM_INFO
	.align		4
        /*001c*/ 	.byte	0x04, 0x17
        /*001e*/ 	.short	(.L_11 - .L_10)
.L_10:
        /*0020*/ 	.word	0x00000000
        /*0024*/ 	.short	0x000d
        /*0026*/ 	.short	0x0048
        /*0028*/ 	.byte	0x00, 0xf4, 0x21, 0x00


	//----- nvinfo : EIATTR_KPARAM_INFO
	.align		4
.L_11:
        /*002c*/ 	.byte	0x04, 0x17
        /*002e*/ 	.short	(.L_13 - .L_12)
.L_12:
        /*0030*/ 	.word	0x00000000
        /*0034*/ 	.short	0x000c
        /*0036*/ 	.short	0x0040
        /*0038*/ 	.byte	0x00, 0xf4, 0x21, 0x00


	//----- nvinfo : EIATTR_KPARAM_INFO
	.align		4
.L_13:
        /*003c*/ 	.byte	0x04, 0x17
        /*003e*/ 	.short	(.L_15 - .L_14)
.L_14:
        /*0040*/ 	.word	0x00000000
        /*0044*/ 	.short	0x000b
        /*0046*/ 	.short	0x0038
        /*0048*/ 	.byte	0x00, 0xf0, 0x11, 0x00


	//----- nvinfo : EIATTR_KPARAM_INFO
	.align		4
.L_15:
        /*004c*/ 	.byte	0x04, 0x17
        /*004e*/ 	.short	(.L_17 - .L_16)
.L_16:
        /*0050*/ 	.word	0x00000000
        /*0054*/ 	.short	0x000a
        /*0056*/ 	.short	0x0034
        /*0058*/ 	.byte	0x00, 0xf0, 0x11, 0x00


	//----- nvinfo : EIATTR_KPARAM_INFO
	.align		4
.L_17:
        /*005c*/ 	.byte	0x04, 0x17
        /*005e*/ 	.short	(.L_19 - .L_18)
.L_18:
        /*0060*/ 	.word	0x00000000
        /*0064*/ 	.short	0x0009
        /*0066*/ 	.short	0x0030
        /*0068*/ 	.byte	0x00, 0xf0, 0x11, 0x00


	//----- nvinfo : EIATTR_KPARAM_INFO
	.align		4
.L_19:
        /*006c*/ 	.byte	0x04, 0x17
        /*006e*/ 	.short	(.L_21 - .L_20)
.L_20:
        /*0070*/ 	.word	0x00000000
        /*0074*/ 	.short	0x0008
        /*0076*/ 	.short	0x002c
        /*0078*/ 	.byte	0x00, 0xf0, 0x11, 0x00


	//----- nvinfo : EIATTR_KPARAM_INFO
	.align		4
.L_21:
        /*007c*/ 	.byte	0x04, 0x17
        /*007e*/ 	.short	(.L_23 - .L_22)
.L_22:
        /*0080*/ 	.word	0x00000000
        /*0084*/ 	.short	0x0007
        /*0086*/ 	.short	0x0028
        /*0088*/ 	.byte	0x00, 0xf0, 0x11, 0x00


	//----- nvinfo : EIATTR_KPARAM_INFO
	.align		4
.L_23:
        /*008c*/ 	.byte	0x04, 0x17
        /*008e*/ 	.short	(.L_25 - .L_24)
.L_24:
        /*0090*/ 	.word	0x00000000
        /*0094*/ 	.short	0x0006
        /*0096*/ 	.short	0x0024
        /*0098*/ 	.byte	0x00, 0xf0, 0x11, 0x00


	//----- nvinfo : EIATTR_KPARAM_INFO
	.align		4
.L_25:
        /*009c*/ 	.byte	0x04, 0x17
        /*009e*/ 	.short	(.L_27 - .L_26)
.L_26:
        /*00a0*/ 	.word	0x00000000
        /*00a4*/ 	.short	0x0005
        /*00a6*/ 	.short	0x0020
        /*00a8*/ 	.byte	0x00, 0xf0, 0x11, 0x00


	//----- nvinfo : EIATTR_KPARAM_INFO
	.align		4
.L_27:
        /*00ac*/ 	.byte	0x04, 0x17
        /*00ae*/ 	.short	(.L_29 - .L_28)
.L_28:
        /*00b0*/ 	.word	0x00000000
        /*00b4*/ 	.short	0x0004
        /*00b6*/ 	.short	0x001c
        /*00b8*/ 	.byte	0x00, 0xf0, 0x11, 0x00


	//----- nvinfo : EIATTR_KPARAM_INFO
	.align		4
.L_29:
        /*00bc*/ 	.byte	0x04, 0x17
        /*00be*/ 	.short	(.L_31 - .L_30)
.L_30:
        /*00c0*/ 	.word	0x00000000
        /*00c4*/ 	.short	0x0003
        /*00c6*/ 	.short	0x0018
        /*00c8*/ 	.byte	0x00, 0xf0, 0x11, 0x00


	//----- nvinfo : EIATTR_KPARAM_INFO
	.align		4
.L_31:
        /*00cc*/ 	.byte	0x04, 0x17
        /*00ce*/ 	.short	(.L_33 - .L_32)
.L_32:
        /*00d0*/ 	.word	0x00000000
        /*00d4*/ 	.short	0x0002
        /*00d6*/ 	.short	0x0010
        /*00d8*/ 	.byte	0x00, 0xf4, 0x21, 0x00


	//----- nvinfo : EIATTR_KPARAM_INFO
	.align		4
.L_33:
        /*00dc*/ 	.byte	0x04, 0x17
        /*00de*/ 	.short	(.L_35 - .L_34)
.L_34:
        /*00e0*/ 	.word	0x00000000
        /*00e4*/ 	.short	0x0001
        /*00e6*/ 	.short	0x0008
        /*00e8*/ 	.byte	0x00, 0xf4, 0x21, 0x00


	//----- nvinfo : EIATTR_KPARAM_INFO
	.align		4
.L_35:
        /*00ec*/ 	.byte	0x04, 0x17
        /*00ee*/ 	.short	(.L_37 - .L_36)
.L_36:
        /*00f0*/ 	.word	0x00000000
        /*00f4*/ 	.short	0x0000
        /*00f6*/ 	.short	0x0000
        /*00f8*/ 	.byte	0x00, 0xf4, 0x21, 0x00


	//----- nvinfo : EIATTR_MAXREG_COUNT
	.align		4
.L_37:
        /*00fc*/ 	.byte	0x03, 0x1b
        /*00fe*/ 	.short	0x00ff


	//----- nvinfo : EIATTR_NUM_BARRIERS
	.align		4
        /*0100*/ 	.byte	0x02, 0x4c
        /*0102*/ 	.byte	0x01
	.zero		1


	//----- nvinfo : EIATTR_ANNOTATIONS
	.align		4
        /*0104*/ 	.byte	0x04, 0x55
        /*0106*/ 	.short	(.L_39 - .L_38)


	//   ....[0]....
.L_38:
        /*0108*/ 	.word	0x00000001
        /*010c*/ 	.byte	0x30, 0x05, 0x00, 0x00, 0x01, 0x00, 0x00, 0x00, 0x40, 0x05, 0x00, 0x00, 0x01, 0x00, 0x00, 0x00
        /* <DEDUP_REMOVED lines=43> */
        /*03cc*/ 	.byte	0x30, 0x4e, 0x00, 0x00, 0x01, 0x00, 0x00, 0x00, 0x40, 0x4e, 0x00, 0x00


	//----- nvinfo : EIATTR_MERCURY_ISA_VERSION
	.align		4
.L_39:
        /*03d8*/ 	.byte	0x03, 0x5f
        /*03da*/ 	.short	0x0000


	//----- nvinfo : EIATTR_EXIT_INSTR_OFFSETS
	.align		4
        /*03dc*/ 	.byte	0x04, 0x1c
        /*03de*/ 	.short	(.L_41 - .L_40)


	//   ....[0]....
.L_40:
        /*03e0*/ 	.word	0x000064d0


	//   ....[1]....
        /*03e4*/ 	.word	0x00006500


	//----- nvinfo : EIATTR_REQNTID
	.align		4
.L_41:
        /*03e8*/ 	.byte	0x04, 0x10
        /*03ea*/ 	.short	(.L_43 - .L_42)
.L_42:
        /*03ec*/ 	.word	0x00000040
        /*03f0*/ 	.word	0x00000001
        /*03f4*/ 	.word	0x00000001
.L_43:


//--------------------- .nv.callgraph             --------------------------
	.section	.nv.callgraph,"",@"SHT_CUDA_CALLGRAPH"
	.align	4
	.sectionentsize	8
	.align		4
        /*0000*/ 	.word	0x00000000
	.align		4
        /*0004*/ 	.word	0xffffffff
	.align		4
        /*0008*/ 	.word	0x00000000
	.align		4
        /*000c*/ 	.word	0xfffffffe
	.align		4
        /*0010*/ 	.word	0x00000000
	.align		4
        /*0014*/ 	.word	0xfffffffd
	.align		4
        /*0018*/ 	.word	0x00000000
	.align		4
        /*001c*/ 	.word	0xfffffffc


//--------------------- .nv.rel.action            --------------------------
	.section	.nv.rel.action,"",@"SHT_CUDA_RELOCINFO"
	.align	8
	.sectionentsize	8
        /*0000*/ 	.byte	0x73, 0x00, 0x00, 0x00, 0x00, 0x00, 0x00, 0x00, 0x00, 0x00, 0x00, 0x11, 0x25, 0x00, 0x05, 0x36


//--------------------- .nv.constant0.matmul_kernel --------------------------
	.section	.nv.constant0.matmul_kernel,"a",@progbits
	.sectionflags	@""
	.align	4
.nv.constant0.matmul_kernel:
	.zero		432


//--------------------- .text.matmul_kernel       --------------------------
	.section	.text.matmul_kernel,"ax",@progbits
	.sectioninfo	@"SHI_REGISTERS=255"
	.align	128
        .global         matmul_kernel
        .type           matmul_kernel,@function
        .size           matmul_kernel,(.L_x_5 - matmul_kernel)
        .other          matmul_kernel,@"STO_CUDA_ENTRY STV_DEFAULT"
matmul_kernel:
.text.matmul_kernel:
[----:B------:R-:W-:-:S03]  /*0000*/  IMAD.MOV.U32 R1, RZ, RZ, c[0x0][0x28] ;  /* 0x00000a00ff017624 */ /* 0x000fc600078e00ff */
[----:B------:R-:W-:Y:S01]  /*0010*/  IMAD.MOV.U32 R29, RZ, RZ, 0x1f ;  /* 0x0000001fff1d7424 */ /* 0x000fe200078e00ff */
[----:B------:R-:W0:Y:S01]  /*0020*/  S2R R5, SR_CTAID.X ;  /* 0x0000000000057919 */ /* 0x000e220000002500 */
[----:B------:R-:W-:Y:S01]  /*0030*/  IADD3 R1, R1, -0x120, RZ ;  /* 0xfffffee001017810 */ /* 0x000fe20007ffe0ff */
[----:B------:R-:W-:Y:S01]  /*0040*/  ULDC.64 UR4, c[0x0][0x118] ;  /* 0x0000460000047ab9 */ /* 0x000fe20000000a00 */
[----:B------:R-:W-:Y:S01]  /*0050*/  IMAD.MOV.U32 R179, RZ, RZ, c[0x0][0x180] ;  /* 0x00006000ffb37624 */ /* 0x000fe200078e00ff */
[----:B------:R-:W-:Y:S01]  /*0060*/  IADD3 R0, R29, c[0x0][0x17c], RZ ;  /* 0x00005f001d007a10 */ /* 0x000fe20007ffe0ff */
[----:B------:R-:W1:Y:S03]  /*0070*/  S2R R36, SR_TID.X ;  /* 0x0000000000247919 */ /* 0x000e660000002100 */
[----:B------:R-:W-:-:S04]  /*0080*/  SHF.R.S32.HI R3, RZ, 0x1f, R0 ;  /* 0x0000001fff037819 */ /* 0x000fc80000011400 */
[----:B------:R-:W-:-:S04]  /*0090*/  LEA.HI R3, R3, R0, RZ, 0x5 ;  /* 0x0000000003037211 */ /* 0x000fc800078f28ff */
[----:B------:R-:W-:-:S05]  /*00a0*/  SHF.R.S32.HI R3, RZ, 0x5, R3 ;  /* 0x00000005ff037819 */ /* 0x000fca0000011403 */
[----:B------:R-:W-:Y:S01]  /*00b0*/  IMAD.SHL.U32 R4, R3, 0x8, RZ ;  /* 0x0000000803047824 */ /* 0x000fe200078e00ff */
[----:B0-----:R-:W-:-:S04]  /*00c0*/  IABS R8, R5 ;  /* 0x0000000500087213 */ /* 0x001fc80000000000 */
[-C--:B------:R-:W-:Y:S02]  /*00d0*/  IABS R7, R4.reuse ;  /* 0x0000000400077213 */ /* 0x080fe40000000000 */
[----:B------:R-:W-:Y:S02]  /*00e0*/  IABS R10, R4 ;  /* 0x00000004000a7213 */ /* 0x000fe40000000000 */
[----:B------:R-:W0:Y:S01]  /*00f0*/  I2F.RP R0, R7 ;  /* 0x0000000700007306 */ /* 0x000e220000209400 */
[C---:B-1----:R-:W-:Y:S02]  /*0100*/  LOP3.LUT R35, R36.reuse, 0x3f, RZ, 0xc0, !PT ;  /* 0x0000003f24237812 */ /* 0x042fe400078ec0ff */
[----:B------:R-:W-:-:S05]  /*0110*/  LOP3.LUT R14, R36, 0x20, RZ, 0xc0, !PT ;  /* 0x00000020240e7812 */ /* 0x000fca00078ec0ff */
[----:B0-----:R-:W0:Y:S02]  /*0120*/  MUFU.RCP R0, R0 ;  /* 0x0000000000007308 */ /* 0x001e240000001000 */
[----:B0-----:R-:W-:Y:S01]  /*0130*/  IADD3 R2, R0, 0xffffffe, RZ ;  /* 0x0ffffffe00027810 */ /* 0x001fe20007ffe0ff */
[----:B------:R-:W-:-:S05]  /*0140*/  IMAD.MOV R0, RZ, RZ, -R10 ;  /* 0x000000ffff007224 */ /* 0x000fca00078e0a0a */
[----:B------:R0:W1:Y:S02]  /*0150*/  F2I.FTZ.U32.TRUNC.NTZ R3, R2 ;  /* 0x0000000200037305 */ /* 0x000064000021f000 */
[----:B0-----:R-:W-:Y:S02]  /*0160*/  IMAD.MOV.U32 R2, RZ, RZ, RZ ;  /* 0x000000ffff027224 */ /* 0x001fe400078e00ff */
[----:B-1----:R-:W-:-:S04]  /*0170*/  IMAD.MOV R6, RZ, RZ, -R3 ;  /* 0x000000ffff067224 */ /* 0x002fc800078e0a03 */
[----:B------:R-:W-:Y:S02]  /*0180*/  IMAD R9, R6, R7, RZ ;  /* 0x0000000706097224 */ /* 0x000fe400078e02ff */
[----:B------:R-:W-:Y:S02]  /*0190*/  IMAD.MOV.U32 R6, RZ, RZ, R8 ;  /* 0x000000ffff067224 */ /* 0x000fe400078e0008 */
[----:B------:R-:W-:-:S06]  /*01a0*/  IMAD.HI.U32 R3, R3, R9, R2 ;  /* 0x0000000903037227 */ /* 0x000fcc00078e0002 */
[----:B------:R-:W-:-:S04]  /*01b0*/  IMAD.HI.U32 R3, R3, R6, RZ ;  /* 0x0000000603037227 */ /* 0x000fc800078e00ff */
[----:B------:R-:W-:-:S05]  /*01c0*/  IMAD R0, R3, R0, R6 ;  /* 0x0000000003007224 */ /* 0x000fca00078e0206 */
[----:B------:R-:W-:-:S13]  /*01d0*/  ISETP.GT.U32.AND P1, PT, R7, R0, PT ;  /* 0x000000000700720c */ /* 0x000fda0003f24070 */
[----:B------:R-:W-:Y:S01]  /*01e0*/  @!P1 IMAD.IADD R0, R0, 0x1, -R7 ;  /* 0x0000000100009824 */ /* 0x000fe200078e0a07 */
[----:B------:R-:W-:Y:S02]  /*01f0*/  @!P1 IADD3 R3, R3, 0x1, RZ ;  /* 0x0000000103039810 */ /* 0x000fe40007ffe0ff */
[----:B------:R-:W-:Y:S02]  /*0200*/  ISETP.NE.AND P1, PT, R4, RZ, PT ;  /* 0x000000ff0400720c */ /* 0x000fe40003f25270 */
[----:B------:R-:W-:Y:S02]  /*0210*/  ISETP.GE.U32.AND P0, PT, R0, R7, PT ;  /* 0x000000070000720c */ /* 0x000fe40003f06070 */
[----:B------:R-:W-:-:S04]  /*0220*/  LOP3.LUT R0, R5, R4, RZ, 0x3c, !PT ;  /* 0x0000000405007212 */ /* 0x000fc800078e3cff */
[----:B------:R-:W-:Y:S01]  /*0230*/  ISETP.GE.AND P2, PT, R0, RZ, PT ;  /* 0x000000ff0000720c */ /* 0x000fe20003f46270 */
[----:B------:R-:W-:-:S05]  /*0240*/  IMAD.MOV.U32 R0, RZ, RZ, c[0x0][0x178] ;  /* 0x00005e00ff007624 */ /* 0x000fca00078e00ff */
[----:B------:R-:W-:Y:S02]  /*0250*/  IADD3 R0, R0, 0x7f, RZ ;  /* 0x0000007f00007810 */ /* 0x000fe40007ffe0ff */
[----:B------:R-:W-:-:S05]  /*0260*/  @P0 IADD3 R3, R3, 0x1, RZ ;  /* 0x0000000103030810 */ /* 0x000fca0007ffe0ff */
[----:B------:R-:W-:Y:S01]  /*0270*/  IMAD.MOV.U32 R2, RZ, RZ, R3 ;  /* 0x000000ffff027224 */ /* 0x000fe200078e0003 */
[----:B------:R-:W-:-:S03]  /*0280*/  SHF.R.S32.HI R3, RZ, 0x1f, R0 ;  /* 0x0000001fff037819 */ /* 0x000fc60000011400 */
[----:B------:R-:W-:Y:S01]  /*0290*/  @!P2 IMAD.MOV R2, RZ, RZ, -R2 ;  /* 0x000000ffff02a224 */ /* 0x000fe200078e0a02 */
[----:B------:R-:W-:Y:S02]  /*02a0*/  @!P1 LOP3.LUT R2, RZ, R4, RZ, 0x33, !PT ;  /* 0x00000004ff029212 */ /* 0x000fe400078e33ff */
[----:B------:R-:W-:-:S03]  /*02b0*/  LEA.HI R3, R3, R0, RZ, 0x7 ;  /* 0x0000000003037211 */ /* 0x000fc600078f38ff */
[----:B------:R-:W-:Y:S02]  /*02c0*/  IMAD.SHL.U32 R8, R2, 0x8, RZ ;  /* 0x0000000802087824 */ /* 0x000fe400078e00ff */
[----:B------:R-:W-:-:S03]  /*02d0*/  IMAD.MOV R2, RZ, RZ, -R2 ;  /* 0x000000ffff027224 */ /* 0x000fc600078e0a02 */
[----:B------:R-:W-:Y:S01]  /*02e0*/  LEA.HI.SX32 R3, R3, -R8, 0x19 ;  /* 0x8000000803037211 */ /* 0x000fe200078fcaff */
[----:B------:R-:W-:-:S03]  /*02f0*/  IMAD R4, R4, R2, R5 ;  /* 0x0000000204047224 */ /* 0x000fc600078e0205 */
[----:B------:R-:W-:Y:S02]  /*0300*/  IMNMX R11, R3, 0x8, PT ;  /* 0x00000008030b7817 */ /* 0x000fe40003800200 */
[----:B------:R-:W-:Y:S02]  /*0310*/  IABS R9, R4 ;  /* 0x0000000400097213 */ /* 0x000fe40000000000 */
[----:B------:R-:W-:-:S04]  /*0320*/  IABS R7, R11 ;  /* 0x0000000b00077213 */ /* 0x000fc80000000000 */
[----:B------:R-:W0:Y:S08]  /*0330*/  I2F.RP R0, R7 ;  /* 0x0000000700007306 */ /* 0x000e300000209400 */
[----:B0-----:R-:W0:Y:S02]  /*0340*/  MUFU.RCP R0, R0 ;  /* 0x0000000000007308 */ /* 0x001e240000001000 */
[----:B0-----:R-:W-:-:S06]  /*0350*/  IADD3 R3, R0, 0xffffffe, RZ ;  /* 0x0ffffffe00037810 */ /* 0x001fcc0007ffe0ff */
[----:B------:R-:W0:Y:S02]  /*0360*/  F2I.FTZ.U32.TRUNC.NTZ R3, R3 ;  /* 0x0000000300037305 */ /* 0x000e24000021f000 */
[----:B0-----:R-:W-:-:S04]  /*0370*/  IMAD.MOV R6, RZ, RZ, -R3 ;  /* 0x000000ffff067224 */ /* 0x001fc800078e0a03 */
[----:B------:R-:W-:Y:S01]  /*0380*/  IMAD.MOV.U32 R2, RZ, RZ, R6 ;  /* 0x000000ffff027224 */ /* 0x000fe200078e0006 */
[----:B------:R-:W-:-:S03]  /*0390*/  IABS R6, R11 ;  /* 0x0000000b00067213 */ /* 0x000fc60000000000 */
[----:B------:R-:W-:Y:S02]  /*03a0*/  IMAD R5, R2, R7, RZ ;  /* 0x0000000702057224 */ /* 0x000fe400078e02ff */
[----:B------:R-:W-:Y:S02]  /*03b0*/  IMAD.MOV.U32 R2, RZ, RZ, RZ ;  /* 0x000000ffff027224 */ /* 0x000fe400078e00ff */
[----:B------:R-:W-:Y:S02]  /*03c0*/  IMAD.MOV R0, RZ, RZ, -R6 ;  /* 0x000000ffff007224 */ /* 0x000fe400078e0a06 */
[----:B------:R-:W-:-:S04]  /*03d0*/  IMAD.HI.U32 R2, R3, R5, R2 ;  /* 0x0000000503027227 */ /* 0x000fc800078e0002 */
[----:B------:R-:W-:Y:S02]  /*03e0*/  IMAD.MOV.U32 R6, RZ, RZ, c[0x0][0x180] ;  /* 0x00006000ff067624 */ /* 0x000fe400078e00ff */
[----:B------:R-:W-:-:S03]  /*03f0*/  IMAD.HI.U32 R2, R2, R9, RZ ;  /* 0x0000000902027227 */ /* 0x000fc600078e00ff */
[----:B------:R-:W-:Y:S01]  /*0400*/  IADD3 R6, R6, 0x1f, RZ ;  /* 0x0000001f06067810 */ /* 0x000fe20007ffe0ff */
[----:B------:R-:W-:-:S05]  /*0410*/  IMAD R0, R2, R0, R9 ;  /* 0x0000000002007224 */ /* 0x000fca00078e0209 */
[----:B------:R-:W-:-:S13]  /*0420*/  ISETP.GT.U32.AND P1, PT, R7, R0, PT ;  /* 0x000000000700720c */ /* 0x000fda0003f24070 */
[----:B------:R-:W-:Y:S01]  /*0430*/  @!P1 IMAD.IADD R0, R0, 0x1, -R7 ;  /* 0x0000000100009824 */ /* 0x000fe200078e0a07 */
[----:B------:R-:W-:Y:S02]  /*0440*/  @!P1 IADD3 R2, R2, 0x1, RZ ;  /* 0x0000000102029810 */ /* 0x000fe40007ffe0ff */
[----:B------:R-:W-:Y:S02]  /*0450*/  ISETP.NE.AND P1, PT, R11, RZ, PT ;  /* 0x000000ff0b00720c */ /* 0x000fe40003f25270 */
[----:B------:R-:W-:Y:S02]  /*0460*/  ISETP.GE.U32.AND P0, PT, R0, R7, PT ;  /* 0x000000070000720c */ /* 0x000fe40003f06070 */
[----:B------:R-:W-:-:S04]  /*0470*/  LOP3.LUT R0, R4, R11, RZ, 0x3c, !PT ;  /* 0x0000000b04007212 */ /* 0x000fc800078e3cff */
[----:B------:R-:W-:-:S07]  /*0480*/  ISETP.GE.AND P2, PT, R0, RZ, PT ;  /* 0x000000ff0000720c */ /* 0x000fce0003f46270 */
[----:B------:R-:W-:Y:S02]  /*0490*/  @P0 IADD3 R2, R2, 0x1, RZ ;  /* 0x0000000102020810 */ /* 0x000fe40007ffe0ff */
[----:B------:R-:W-:-:S04]  /*04a0*/  ISETP.GT.AND P0, PT, R6, 0x1f, PT ;  /* 0x0000001f0600780c */ /* 0x000fc80003f04270 */
[----:B------:R-:W-:Y:S01]  /*04b0*/  @!P2 IMAD.MOV R2, RZ, RZ, -R2 ;  /* 0x000000ffff02a224 */ /* 0x000fe200078e0a02 */
[----:B------:R-:W-:-:S05]  /*04c0*/  @!P1 LOP3.LUT R2, RZ, R11, RZ, 0x33, !PT ;  /* 0x0000000bff029212 */ /* 0x000fca00078e33ff */
[----:B------:R-:W-:Y:S02]  /*04d0*/  IMAD.MOV R0, RZ, RZ, -R2 ;  /* 0x000000ffff007224 */ /* 0x000fe400078e0a02 */
[----:B------:R-:W-:Y:S02]  /*04e0*/  IMAD.SHL.U32 R15, R2, 0x20, RZ ;  /* 0x00000020020f7824 */ /* 0x000fe400078e00ff */
[----:B------:R-:W-:-:S04]  /*04f0*/  IMAD R0, R11, R0, R4 ;  /* 0x000000000b007224 */ /* 0x000fc800078e0204 */
[----:B------:R-:W-:-:S04]  /*0500*/  IMAD.IADD R0, R8, 0x1, R0 ;  /* 0x0000000108007824 */ /* 0x000fc800078e0200 */
[----:B------:R-:W-:-:S05]  /*0510*/  IMAD R12, R0, 0x80, R35 ;  /* 0x00000080000c7824 */ /* 0x000fca00078e0223 */
[----:B------:R-:W-:Y:S01]  /*0520*/  IADD3 R13, R12, 0x40, RZ ;  /* 0x000000400c0d7810 */ /* 0x000fe20007ffe0ff */
[----:B------:R0:W-:Y:S04]  /*0530*/  STL [R1+0xf0], R12 ;  /* 0x0000f00c01007387 */ /* 0x0001e80000100800 */
[----:B------:R0:W-:Y:S04]  /*0540*/  STL [R1+0xe0], R15 ;  /* 0x0000e00f01007387 */ /* 0x0001e80000100800 */
[----:B------:R0:W-:Y:S01]  /*0550*/  STL [R1+0xf4], R13 ;  /* 0x0000f40d01007387 */ /* 0x0001e20000100800 */
[----:B------:R-:W-:Y:S05]  /*0560*/  @P0 BRA `(.L_x_0) ;  /* 0x0000013000000947 */ /* 0x000fea0003800000 */
[----:B------:R-:W-:Y:S01]  /*0570*/  IMAD.SHL.U32 R0, R36, 0x80, RZ ;  /* 0x0000008024007824 */ /* 0x000fe200078e00ff */
[----:B------:R-:W-:Y:S01]  /*0580*/  CS2R R136, SRZ ;  /* 0x0000000000887805 */ /* 0x000fe2000001ff00 */
[----:B------:R-:W-:Y:S01]  /*0590*/  CS2R R138, SRZ ;  /* 0x00000000008a7805 */ /* 0x000fe2000001ff00 */
[----:B------:R-:W-:Y:S01]  /*05a0*/  CS2R R28, SRZ ;  /* 0x00000000001c7805 */ /* 0x000fe2000001ff00 */
[----:B------:R-:W-:Y:S01]  /*05b0*/  CS2R R30, SRZ ;  /* 0x00000000001e7805 */ /* 0x000fe2000001ff00 */
[----:B------:R1:W-:Y:S01]  /*05c0*/  STL [R1+0xf8], R0 ;  /* 0x0000f80001007387 */ /* 0x0003e20000100800 */
[----:B------:R-:W-:Y:S01]  /*05d0*/  CS2R R104, SRZ ;  /* 0x0000000000687805 */ /* 0x000fe2000001ff00 */
        /* <DEDUP_REMOVED lines=11> */
[----:B------:R-:W-:Y:S05]  /*0690*/  BRA `(.L_x_1) ;  /* 0x0000477000007947 */ /* 0x000fea0003800000 */
.L_x_0:
[----:B------:R-:W-:Y:S01]  /*06a0*/  IABS R8, c[0x0][0x178] ;  /* 0x00005e0000087a13 */ /* 0x000fe20000000000 */
[----:B------:R-:W-:Y:S01]  /*06b0*/  IMAD.SHL.U32 R178, R36, 0x2, RZ ;  /* 0x0000000224b27824 */ /* 0x000fe200078e00ff */
[----:B------:R-:W-:Y:S01]  /*06c0*/  IABS R22, c[0x0][0x17c] ;  /* 0x00005f0000167a13 */ /* 0x000fe20000000000 */
[----:B------:R-:W-:Y:S01]  /*06d0*/  IMAD R29, R29, c[0x0][0x188], RZ ;  /* 0x000062001d1d7a24 */ /* 0x000fe200078e02ff */
[----:B------:R-:W1:Y:S01]  /*06e0*/  I2F.RP R3, R8 ;  /* 0x0000000800037306 */ /* 0x000e620000209400 */
[----:B------:R-:W-:Y:S01]  /*06f0*/  IABS R9, R13 ;  /* 0x0000000d00097213 */ /* 0x000fe20000000000 */
[----:B------:R-:W-:Y:S01]  /*0700*/  IMAD.MOV.U32 R39, RZ, RZ, c[0x0][0x188] ;  /* 0x00006200ff277624 */ /* 0x000fe200078e00ff */
[----:B------:R-:W-:Y:S01]  /*0710*/  IABS R10, R12 ;  /* 0x0000000c000a7213 */ /* 0x000fe20000000000 */
[----:B------:R-:W-:Y:S01]  /*0720*/  CS2R R140, SRZ ;  /* 0x00000000008c7805 */ /* 0x000fe2000001ff00 */
[----:B------:R-:W-:Y:S01]  /*0730*/  LEA.HI R18, R14, R15, RZ, 0x1b ;  /* 0x0000000f0e127211 */ /* 0x000fe200078fd8ff */
[----:B------:R-:W-:Y:S01]  /*0740*/  IMAD R37, R39, 0x1d, RZ ;  /* 0x0000001d27257824 */ /* 0x000fe200078e02ff */
[----:B------:R-:W-:Y:S01]  /*0750*/  ISETP.GE.AND P5, PT, R13, RZ, PT ;  /* 0x000000ff0d00720c */ /* 0x000fe20003fa6270 */
[----:B------:R-:W2:Y:S01]  /*0760*/  I2F.RP R0, R22 ;  /* 0x0000001600007306 */ /* 0x000ea20000209400 */
[C---:B------:R-:W-:Y:S01]  /*0770*/  IADD3 R20, R18.reuse, 0x12, RZ ;  /* 0x0000001212147810 */ /* 0x040fe20007ffe0ff */
[C---:B------:R-:W-:Y:S01]  /*0780*/  IMAD R41, R39.reuse, 0x1c, RZ ;  /* 0x0000001c27297824 */ /* 0x040fe200078e02ff */
[C---:B------:R-:W-:Y:S01]  /*0790*/  IADD3 R24, R18.reuse, 0x10, RZ ;  /* 0x0000001012187810 */ /* 0x040fe20007ffe0ff */
[C---:B------:R-:W-:Y:S01]  /*07a0*/  IMAD R43, R39.reuse, 0x1b, RZ ;  /* 0x0000001b272b7824 */ /* 0x040fe200078e02ff */
[----:B0-----:R-:W-:Y:S01]  /*07b0*/  IABS R15, R20 ;  /* 0x00000014000f7213 */ /* 0x001fe20000000000 */
[C---:B------:R-:W-:Y:S01]  /*07c0*/  IMAD R45, R39.reuse, 0x1a, RZ ;  /* 0x0000001a272d7824 */ /* 0x040fe200078e02ff */
[----:B------:R-:W-:Y:S01]  /*07d0*/  IABS R17, R24 ;  /* 0x0000001800117213 */ /* 0x000fe20000000000 */
[----:B-1----:R-:W0:Y:S01]  /*07e0*/  MUFU.RCP R3, R3 ;  /* 0x0000000300037308 */ /* 0x002e220000001000 */
[C---:B------:R-:W-:Y:S01]  /*07f0*/  IADD3 R28, R18.reuse, 0xc, RZ ;  /* 0x0000000c121c7810 */ /* 0x040fe20007ffe0ff */
[C---:B------:R-:W-:Y:S01]  /*0800*/  IMAD R47, R39.reuse, 0x19, RZ ;  /* 0x00000019272f7824 */ /* 0x040fe200078e02ff */
[C---:B------:R-:W-:Y:S01]  /*0810*/  IADD3 R31, R18.reuse, 0x8, RZ ;  /* 0x00000008121f7810 */ /* 0x040fe20007ffe0ff */
[C---:B------:R-:W-:Y:S01]  /*0820*/  IMAD R49, R39.reuse, 0x18, RZ ;  /* 0x0000001827317824 */ /* 0x040fe200078e02ff */
[C---:B------:R-:W-:Y:S01]  /*0830*/  IADD3 R27, R18.reuse, 0xe, RZ ;  /* 0x0000000e121b7810 */ /* 0x040fe20007ffe0ff */
[C---:B------:R-:W-:Y:S01]  /*0840*/  IMAD R51, R39.reuse, 0x17, RZ ;  /* 0x0000001727337824 */ /* 0x040fe200078e02ff */
[----:B------:R-:W-:Y:S01]  /*0850*/  IABS R19, R31 ;  /* 0x0000001f00137213 */ /* 0x000fe20000000000 */
[----:B--2---:R-:W1:Y:S01]  /*0860*/  MUFU.RCP R0, R0 ;  /* 0x0000000000007308 */ /* 0x004e620000001000 */
[C---:B------:R-:W-:Y:S01]  /*0870*/  IADD3 R30, R18.reuse, 0xa, RZ ;  /* 0x0000000a121e7810 */ /* 0x040fe20007ffe0ff */
[C---:B------:R-:W-:Y:S01]  /*0880*/  IMAD R53, R39.reuse, 0x16, RZ ;  /* 0x0000001627357824 */ /* 0x040fe200078e02ff */
[C---:B------:R-:W-:Y:S01]  /*0890*/  IADD3 R32, R18.reuse, 0x6, RZ ;  /* 0x0000000612207810 */ /* 0x040fe20007ffe0ff */
[C---:B------:R-:W-:Y:S01]  /*08a0*/  IMAD R55, R39.reuse, 0x15, RZ ;  /* 0x0000001527377824 */ /* 0x040fe200078e02ff */
[C---:B------:R-:W-:Y:S01]  /*08b0*/  IADD3 R33, R18.reuse, 0x4, RZ ;  /* 0x0000000412217810 */ /* 0x040fe20007ffe0ff */
[C---:B------:R-:W-:Y:S01]  /*08c0*/  IMAD R57, R39.reuse, 0x14, RZ ;  /* 0x0000001427397824 */ /* 0x040fe200078e02ff */
[----:B------:R-:W-:Y:S01]  /*08d0*/  IABS R21, R32 ;  /* 0x0000002000157213 */ /* 0x000fe20000000000 */
[----:B------:R-:W-:Y:S01]  /*08e0*/  IMAD R59, R39, 0x13, RZ ;  /* 0x00000013273b7824 */ /* 0x000fe200078e02ff */
[----:B0-----:R-:W-:Y:S01]  /*08f0*/  IADD3 R4, R3, 0xffffffe, RZ ;  /* 0x0ffffffe03047810 */ /* 0x001fe20007ffe0ff */
[C---:B------:R-:W-:Y:S01]  /*0900*/  IMAD R249, R39.reuse, 0x12, RZ ;  /* 0x0000001227f97824 */ /* 0x040fe200078e02ff */
[----:B------:R-:W-:Y:S01]  /*0910*/  IADD3 R34, R18, 0x2, RZ ;  /* 0x0000000212227810 */ /* 0x000fe20007ffe0ff */
[C---:B------:R-:W-:Y:S01]  /*0920*/  IMAD R243, R39.reuse, 0x11, RZ ;  /* 0x0000001127f37824 */ /* 0x040fe200078e02ff */
[----:B------:R0:W2:Y:S01]  /*0930*/  F2I.FTZ.U32.TRUNC.NTZ R5, R4 ;  /* 0x0000000400057305 */ /* 0x0000a2000021f000 */
[----:B------:R-:W-:Y:S01]  /*0940*/  IABS R23, R18 ;  /* 0x0000001200177213 */ /* 0x000fe20000000000 */
[C---:B------:R-:W-:Y:S01]  /*0950*/  IMAD.SHL.U32 R237, R39.reuse, 0x10, RZ ;  /* 0x0000001027ed7824 */ /* 0x040fe200078e00ff */
[----:B-1----:R-:W-:Y:S01]  /*0960*/  IADD3 R2, R0, 0xffffffe, RZ ;  /* 0x0ffffffe00027810 */ /* 0x002fe20007ffe0ff */
[C---:B------:R-:W-:Y:S01]  /*0970*/  IMAD R231, R39.reuse, 0xf, RZ ;  /* 0x0000000f27e77824 */ /* 0x040fe200078e02ff */
[----:B------:R-:W-:Y:S01]  /*0980*/  CS2R R142, SRZ ;  /* 0x00000000008e7805 */ /* 0x000fe2000001ff00 */
[C---:B------:R-:W-:Y:S01]  /*0990*/  IMAD R201, R39.reuse, 0xe, RZ ;  /* 0x0000000e27c97824 */ /* 0x040fe200078e02ff */
[----:B------:R-:W-:Y:S01]  /*09a0*/  CS2R R136, SRZ ;  /* 0x0000000000887805 */ /* 0x000fe2000001ff00 */
[----:B------:R1:W3:Y:S01]  /*09b0*/  F2I.FTZ.U32.TRUNC.NTZ R3, R2 ;  /* 0x0000000200037305 */ /* 0x0002e2000021f000 */
[----:B0-----:R-:W-:Y:S01]  /*09c0*/  IMAD.MOV.U32 R4, RZ, RZ, RZ ;  /* 0x000000ffff047224 */ /* 0x001fe200078e00ff */
[----:B------:R-:W-:Y:S01]  /*09d0*/  CS2R R138, SRZ ;  /* 0x00000000008a7805 */ /* 0x000fe2000001ff00 */
[C---:B------:R-:W-:Y:S01]  /*09e0*/  IMAD R197, R39.reuse, 0xd, RZ ;  /* 0x0000000d27c57824 */ /* 0x040fe200078e02ff */
[----:B------:R-:W-:Y:S01]  /*09f0*/  CS2R R132, SRZ ;  /* 0x0000000000847805 */ /* 0x000fe2000001ff00 */
[C---:B------:R-:W-:Y:S01]  /*0a00*/  IMAD R193, R39.reuse, 0xc, RZ ;  /* 0x0000000c27c17824 */ /* 0x040fe200078e02ff */
[----:B------:R-:W-:Y:S01]  /*0a10*/  CS2R R134, SRZ ;  /* 0x0000000000867805 */ /* 0x000fe2000001ff00 */
[----:B------:R-:W-:Y:S01]  /*0a20*/  IMAD R189, R39, 0xb, RZ ;  /* 0x0000000b27bd7824 */ /* 0x000fe200078e02ff */
[----:B------:R-:W-:Y:S01]  /*0a30*/  CS2R R128, SRZ ;  /* 0x0000000000807805 */ /* 0x000fe2000001ff00 */
[--C-:B--2---:R-:W-:Y:S01]  /*0a40*/  IMAD.MOV R7, RZ, RZ, -R5.reuse ;  /* 0x000000ffff077224 */ /* 0x104fe200078e0a05 */
[----:B------:R-:W-:Y:S01]  /*0a50*/  CS2R R130, SRZ ;  /* 0x0000000000827805 */ /* 0x000fe2000001ff00 */
[----:B-1----:R-:W-:Y:S01]  /*0a60*/  IMAD.MOV.U32 R2, RZ, RZ, RZ ;  /* 0x000000ffff027224 */ /* 0x002fe200078e00ff */
[----:B------:R-:W-:Y:S01]  /*0a70*/  CS2R R108, SRZ ;  /* 0x00000000006c7805 */ /* 0x000fe2000001ff00 */
[----:B------:R-:W-:Y:S01]  /*0a80*/  IMAD R7, R7, R8, RZ ;  /* 0x0000000807077224 */ /* 0x000fe200078e02ff */
[----:B------:R-:W-:Y:S01]  /*0a90*/  CS2R R110, SRZ ;  /* 0x00000000006e7805 */ /* 0x000fe2000001ff00 */
[----:B------:R-:W-:Y:S01]  /*0aa0*/  IMAD R185, R39, 0xa, RZ ;  /* 0x0000000a27b97824 */ /* 0x000fe200078e02ff */
[----:B------:R-:W-:Y:S01]  /*0ab0*/  CS2R R104, SRZ ;  /* 0x0000000000687805 */ /* 0x000fe2000001ff00 */
[----:B------:R-:W-:Y:S01]  /*0ac0*/  IMAD.HI.U32 R5, R5, R7, R4 ;  /* 0x0000000705057227 */ /* 0x000fe200078e0004 */
[----:B------:R-:W-:Y:S01]  /*0ad0*/  CS2R R106, SRZ ;  /* 0x00000000006a7805 */ /* 0x000fe2000001ff00 */
[----:B------:R-:W-:Y:S01]  /*0ae0*/  CS2R R100, SRZ ;  /* 0x0000000000647805 */ /* 0x000fe2000001ff00 */
[----:B------:R-:W-:Y:S01]  /*0af0*/  CS2R R102, SRZ ;  /* 0x0000000000667805 */ /* 0x000fe2000001ff00 */
[----:B------:R-:W-:Y:S01]  /*0b00*/  IMAD.MOV.U32 R4, RZ, RZ, R9 ;  /* 0x000000ffff047224 */ /* 0x000fe200078e0009 */
[----:B------:R-:W-:Y:S01]  /*0b10*/  CS2R R96, SRZ ;  /* 0x0000000000607805 */ /* 0x000fe2000001ff00 */
[----:B------:R-:W-:Y:S01]  /*0b20*/  IMAD.MOV.U32 R9, RZ, RZ, R10 ;  /* 0x000000ffff097224 */ /* 0x000fe200078e000a */
[----:B------:R-:W-:Y:S01]  /*0b30*/  CS2R R98, SRZ ;  /* 0x0000000000627805 */ /* 0x000fe2000001ff00 */
[C---:B------:R-:W-:Y:S01]  /*0b40*/  IMAD.HI.U32 R0, R5.reuse, R4, RZ ;  /* 0x0000000405007227 */ /* 0x040fe200078e00ff */
[----:B------:R-:W-:Y:S01]  /*0b50*/  CS2R R124, SRZ ;  /* 0x00000000007c7805 */ /* 0x000fe2000001ff00 */
[----:B------:R-:W-:Y:S01]  /*0b60*/  CS2R R126, SRZ ;  /* 0x00000000007e7805 */ /* 0x000fe2000001ff00 */
[----:B------:R-:W-:Y:S01]  /*0b70*/  CS2R R120, SRZ ;  /* 0x0000000000787805 */ /* 0x000fe2000001ff00 */
[----:B------:R-:W-:Y:S01]  /*0b80*/  IMAD.HI.U32 R5, R5, R9, RZ ;  /* 0x0000000905057227 */ /* 0x000fe200078e00ff */
[----:B------:R-:W-:Y:S01]  /*0b90*/  CS2R R122, SRZ ;  /* 0x00000000007a7805 */ /* 0x000fe2000001ff00 */
[----:B------:R-:W-:Y:S01]  /*0ba0*/  CS2R R116, SRZ ;  /* 0x0000000000747805 */ /* 0x000fe2000001ff00 */
[----:B------:R-:W-:Y:S01]  /*0bb0*/  CS2R R118, SRZ ;  /* 0x0000000000767805 */ /* 0x000fe2000001ff00 */
[----:B------:R-:W-:Y:S01]  /*0bc0*/  IMAD.MOV R7, RZ, RZ, -R0 ;  /* 0x000000ffff077224 */ /* 0x000fe200078e0a00 */
[----:B------:R-:W-:Y:S01]  /*0bd0*/  CS2R R112, SRZ ;  /* 0x0000000000707805 */ /* 0x000fe2000001ff00 */
[----:B------:R-:W-:Y:S01]  /*0be0*/  IMAD.MOV R0, RZ, RZ, -R5 ;  /* 0x000000ffff007224 */ /* 0x000fe200078e0a05 */
[----:B------:R-:W-:Y:S01]  /*0bf0*/  CS2R R114, SRZ ;  /* 0x0000000000727805 */ /* 0x000fe2000001ff00 */
[----:B------:R-:W-:Y:S01]  /*0c00*/  IMAD R5, R8, R7, R4 ;  /* 0x0000000708057224 */ /* 0x000fe200078e0204 */
[----:B------:R-:W-:Y:S01]  /*0c10*/  IADD3 R4, R18, 0x1e, RZ ;  /* 0x0000001e12047810 */ /* 0x000fe20007ffe0ff */
[C---:B------:R-:W-:Y:S01]  /*0c20*/  IMAD R7, R8.reuse, R0, R9 ;  /* 0x0000000008077224 */ /* 0x040fe200078e0209 */
[----:B------:R-:W-:Y:S01]  /*0c30*/  CS2R R92, SRZ ;  /* 0x00000000005c7805 */ /* 0x000fe2000001ff00 */
[--C-:B---3--:R-:W-:Y:S01]  /*0c40*/  IMAD.MOV R10, RZ, RZ, -R3.reuse ;  /* 0x000000ffff0a7224 */ /* 0x108fe200078e0a03 */
[C---:B------:R-:W-:Y:S01]  /*0c50*/  ISETP.GT.U32.AND P0, PT, R8.reuse, R5, PT ;  /* 0x000000050800720c */ /* 0x040fe20003f04070 */
[----:B------:R-:W-:Y:S01]  /*0c60*/  IMAD R181, R39, 0x9, RZ ;  /* 0x0000000927b57824 */ /* 0x000fe200078e02ff */
[----:B------:R-:W-:Y:S01]  /*0c70*/  ISETP.GT.U32.AND P1, PT, R8, R7, PT ;  /* 0x000000070800720c */ /* 0x000fe20003f24070 */
[----:B------:R-:W-:Y:S01]  /*0c80*/  IMAD.MOV.U32 R9, RZ, RZ, R10 ;  /* 0x000000ffff097224 */ /* 0x000fe200078e000a */
[----:B------:R-:W-:Y:S01]  /*0c90*/  IABS R0, R4 ;  /* 0x0000000400007213 */ /* 0x000fe20000000000 */
[----:B------:R-:W-:Y:S01]  /*0ca0*/  CS2R R94, SRZ ;  /* 0x00000000005e7805 */ /* 0x000fe2000001ff00 */
[----:B------:R-:W-:Y:S01]  /*0cb0*/  ISETP.GE.AND P6, PT, R4, RZ, PT ;  /* 0x000000ff0400720c */ /* 0x000fe20003fc6270 */
[----:B------:R-:W-:Y:S01]  /*0cc0*/  IMAD R9, R9, R22, RZ ;  /* 0x0000001609097224 */ /* 0x000fe200078e02ff */
[C---:B------:R-:W-:Y:S01]  /*0cd0*/  IADD3 R4, R18.reuse, 0x1a, RZ ;  /* 0x0000001a12047810 */ /* 0x040fe20007ffe0ff */
[----:B------:R-:W-:Y:S01]  /*0ce0*/  CS2R R88, SRZ ;  /* 0x0000000000587805 */ /* 0x000fe2000001ff00 */
[----:B------:R-:W-:Y:S01]  /*0cf0*/  CS2R R90, SRZ ;  /* 0x00000000005a7805 */ /* 0x000fe2000001ff00 */
[----:B------:R-:W-:Y:S01]  /*0d00*/  IMAD.HI.U32 R2, R3, R9, R2 ;  /* 0x0000000903027227 */ /* 0x000fe200078e0002 */
[----:B------:R-:W-:Y:S01]  /*0d10*/  IADD3 R3, R18, 0x1c, RZ ;  /* 0x0000001c12037810 */ /* 0x000fe20007ffe0ff */
[----:B------:R-:W-:Y:S01]  /*0d20*/  CS2R R84, SRZ ;  /* 0x0000000000547805 */ /* 0x000fe2000001ff00 */
[----:B------:R-:W-:Y:S01]  /*0d30*/  IABS R11, R4 ;  /* 0x00000004000b7213 */ /* 0x000fe20000000000 */
[--C-:B------:R-:W-:Y:S01]  /*0d40*/  @!P0 IMAD.IADD R5, R5, 0x1, -R8.reuse ;  /* 0x0000000105058824 */ /* 0x100fe200078e0a08 */
[----:B------:R-:W-:Y:S01]  /*0d50*/  ISETP.GE.AND P2, PT, R3, RZ, PT ;  /* 0x000000ff0300720c */ /* 0x000fe20003f46270 */
[----:B------:R-:W-:Y:S01]  /*0d60*/  @!P1 IMAD.IADD R7, R7, 0x1, -R8 ;  /* 0x0000000107079824 */ /* 0x000fe200078e0a08 */
[----:B------:R-:W-:Y:S01]  /*0d70*/  IABS R3, R3 ;  /* 0x0000000300037213 */ /* 0x000fe20000000000 */
[----:B------:R-:W-:Y:S01]  /*0d80*/  IMAD.MOV.U32 R9, RZ, RZ, R0 ;  /* 0x000000ffff097224 */ /* 0x000fe200078e0000 */
[----:B------:R-:W-:Y:S01]  /*0d90*/  ISETP.GT.U32.AND P0, PT, R8, R5, PT ;  /* 0x000000050800720c */ /* 0x000fe20003f04070 */
[----:B------:R-:W-:Y:S01]  /*0da0*/  IMAD.HI.U32 R14, R2, R21, RZ ;  /* 0x00000015020e7227 */ /* 0x000fe200078e00ff */
[----:B------:R-:W-:Y:S01]  /*0db0*/  ISETP.GT.U32.AND P3, PT, R8, R7, PT ;  /* 0x000000070800720c */ /* 0x000fe20003f64070 */
[----:B------:R-:W-:Y:S01]  /*0dc0*/  CS2R R86, SRZ ;  /* 0x0000000000567805 */ /* 0x000fe2000001ff00 */
[----:B------:R-:W-:Y:S01]  /*0dd0*/  ISETP.GE.AND P1, PT, R4, RZ, PT ;  /* 0x000000ff0400720c */ /* 0x000fe20003f26270 */
[----:B------:R-:W-:Y:S01]  /*0de0*/  IMAD.HI.U32 R0, R2, R9, RZ ;  /* 0x0000000902007227 */ /* 0x000fe200078e00ff */
[----:B------:R-:W-:Y:S01]  /*0df0*/  CS2R R80, SRZ ;  /* 0x0000000000507805 */ /* 0x000fe2000001ff00 */
[----:B------:R-:W-:-:S02]  /*0e00*/  CS2R R82, SRZ ;  /* 0x0000000000527805 */ /* 0x000fc4000001ff00 */
[----:B------:R-:W-:Y:S02]  /*0e10*/  IMAD.MOV R0, RZ, RZ, -R0 ;  /* 0x000000ffff007224 */ /* 0x000fe400078e0a00 */
[----:B------:R-:W-:-:S04]  /*0e20*/  IMAD.HI.U32 R4, R2, R11, RZ ;  /* 0x0000000b02047227 */ /* 0x000fc800078e00ff */
[--C-:B------:R-:W-:Y:S01]  /*0e30*/  @!P0 IMAD.IADD R5, R5, 0x1, -R8.reuse ;  /* 0x0000000105058824 */ /* 0x100fe200078e0a08 */
[----:B------:R-:W-:Y:S01]  /*0e40*/  ISETP.GE.AND P0, PT, R12, RZ, PT ;  /* 0x000000ff0c00720c */ /* 0x000fe20003f06270 */
[----:B------:R-:W-:Y:S02]  /*0e50*/  IMAD R0, R22, R0, R9 ;  /* 0x0000000016007224 */ /* 0x000fe400078e0209 */
[----:B------:R-:W-:Y:S02]  /*0e60*/  IMAD.MOV.U32 R9, RZ, RZ, R3 ;  /* 0x000000ffff097224 */ /* 0x000fe400078e0003 */
[----:B------:R-:W-:Y:S01]  /*0e70*/  @!P3 IMAD.IADD R7, R7, 0x1, -R8 ;  /* 0x000000010707b824 */ /* 0x000fe200078e0a08 */
[----:B------:R-:W-:Y:S01]  /*0e80*/  IADD3 R8, R18, 0x18, RZ ;  /* 0x0000001812087810 */ /* 0x000fe20007ffe0ff */
[----:B------:R-:W-:Y:S01]  /*0e90*/  IMAD.HI.U32 R3, R2, R9, RZ ;  /* 0x0000000902037227 */ /* 0x000fe200078e00ff */
[----:B------:R-:W-:Y:S02]  /*0ea0*/  ISETP.GT.U32.AND P3, PT, R22, R0, PT ;  /* 0x000000001600720c */ /* 0x000fe40003f64070 */
[----:B------:R-:W-:Y:S01]  /*0eb0*/  IABS R13, R8 ;  /* 0x00000008000d7213 */ /* 0x000fe20000000000 */
[----:B------:R-:W-:Y:S01]  /*0ec0*/  IMAD.MOV R3, RZ, RZ, -R3 ;  /* 0x000000ffff037224 */ /* 0x000fe200078e0a03 */
[----:B------:R-:W-:Y:S01]  /*0ed0*/  ISETP.GE.AND P4, PT, R8, RZ, PT ;  /* 0x000000ff0800720c */ /* 0x000fe20003f86270 */
[----:B------:R-:W-:-:S02]  /*0ee0*/  IMAD.MOV.U32 R8, RZ, RZ, R5 ;  /* 0x000000ffff087224 */ /* 0x000fc400078e0005 */
[----:B------:R-:W-:Y:S01]  /*0ef0*/  IMAD.MOV.U32 R10, RZ, RZ, R7 ;  /* 0x000000ffff0a7224 */ /* 0x000fe200078e0007 */
[----:B------:R-:W-:Y:S01]  /*0f00*/  IADD3 R7, R18, 0x16, RZ ;  /* 0x0000001612077810 */ /* 0x000fe20007ffe0ff */
[----:B------:R-:W-:Y:S01]  /*0f10*/  IMAD R3, R22, R3, R9 ;  /* 0x0000000316037224 */ /* 0x000fe200078e0209 */
[----:B------:R-:W-:Y:S01]  /*0f20*/  LOP3.LUT R9, RZ, c[0x0][0x178], RZ, 0x33, !PT ;  /* 0x00005e00ff097a12 */ /* 0x000fe200078e33ff */
[----:B------:R-:W-:Y:S01]  /*0f30*/  @!P5 IMAD.MOV R8, RZ, RZ, -R8 ;  /* 0x000000ffff08d224 */ /* 0x000fe200078e0a08 */
[----:B------:R-:W-:Y:S01]  /*0f40*/  ISETP.NE.AND P5, PT, RZ, c[0x0][0x178], PT ;  /* 0x00005e00ff007a0c */ /* 0x000fe20003fa5270 */
[----:B------:R-:W-:Y:S01]  /*0f50*/  @!P0 IMAD.MOV R10, RZ, RZ, -R10 ;  /* 0x000000ffff0a8224 */ /* 0x000fe200078e0a0a */
[----:B------:R-:W-:Y:S01]  /*0f60*/  ISETP.GE.AND P0, PT, R7, RZ, PT ;  /* 0x000000ff0700720c */ /* 0x000fe20003f06270 */
[----:B------:R-:W-:Y:S01]  /*0f70*/  @!P3 IMAD.IADD R0, R0, 0x1, -R22 ;  /* 0x000000010000b824 */ /* 0x000fe200078e0a16 */
[C---:B------:R-:W-:Y:S01]  /*0f80*/  SEL R25, R9.reuse, R8, !P5 ;  /* 0x0000000809197207 */ /* 0x040fe20006800000 */
[----:B------:R-:W-:Y:S01]  /*0f90*/  IMAD.MOV R4, RZ, RZ, -R4 ;  /* 0x000000ffff047224 */ /* 0x000fe200078e0a04 */
[----:B------:R-:W-:Y:S01]  /*0fa0*/  SEL R26, R9, R10, !P5 ;  /* 0x0000000a091a7207 */ /* 0x000fe20006800000 */
[----:B------:R-:W-:Y:S01]  /*0fb0*/  IMAD.HI.U32 R5, R2, R13, RZ ;  /* 0x0000000d02057227 */ /* 0x000fe200078e00ff */
[----:B------:R-:W-:-:S02]  /*0fc0*/  ISETP.GT.U32.AND P5, PT, R22, R3, PT ;  /* 0x000000031600720c */ /* 0x000fc40003fa4070 */
[C---:B------:R-:W-:Y:S01]  /*0fd0*/  ISETP.GT.U32.AND P3, PT, R22.reuse, R0, PT ;  /* 0x000000001600720c */ /* 0x040fe20003f64070 */
[----:B------:R-:W-:Y:S01]  /*0fe0*/  IMAD R4, R22, R4, R11 ;  /* 0x0000000416047224 */ /* 0x000fe200078e020b */
[----:B------:R-:W-:Y:S01]  /*0ff0*/  IABS R11, R7 ;  /* 0x00000007000b7213 */ /* 0x000fe20000000000 */
[----:B------:R-:W-:Y:S01]  /*1000*/  IMAD.MOV R5, RZ, RZ, -R5 ;  /* 0x000000ffff057224 */ /* 0x000fe200078e0a05 */
[----:B------:R-:W-:Y:S01]  /*1010*/  IADD3 R7, R18, 0x14, RZ ;  /* 0x0000001412077810 */ /* 0x000fe20007ffe0ff */
[----:B------:R-:W-:-:S04]  /*1020*/  IMAD.HI.U32 R9, R2, R15, RZ ;  /* 0x0000000f02097227 */ /* 0x000fc800078e00ff */
[----:B------:R-:W-:Y:S01]  /*1030*/  IMAD R5, R22, R5, R13 ;  /* 0x0000000516057224 */ /* 0x000fe200078e020d */
[----:B------:R-:W-:Y:S01]  /*1040*/  IABS R13, R7 ;  /* 0x00000007000d7213 */ /* 0x000fe20000000000 */
[--C-:B------:R-:W-:Y:S02]  /*1050*/  @!P5 IMAD.IADD R3, R3, 0x1, -R22.reuse ;  /* 0x000000010303d824 */ /* 0x100fe400078e0a16 */
[----:B------:R-:W-:Y:S01]  /*1060*/  @!P3 IMAD.IADD R0, R0, 0x1, -R22 ;  /* 0x000000010000b824 */ /* 0x000fe200078e0a16 */
[----:B------:R-:W-:Y:S01]  /*1070*/  ISETP.GE.AND P3, PT, R7, RZ, PT ;  /* 0x000000ff0700720c */ /* 0x000fe20003f66270 */
[----:B------:R-:W-:Y:S01]  /*1080*/  IMAD.HI.U32 R7, R2, R11, RZ ;  /* 0x0000000b02077227 */ /* 0x000fe200078e00ff */
[----:B------:R-:W-:-:S03]  /*1090*/  ISETP.GT.U32.AND P5, PT, R22, R3, PT ;  /* 0x000000031600720c */ /* 0x000fc60003fa4070 */
[----:B------:R-:W-:Y:S01]  /*10a0*/  @!P6 IMAD.MOV R0, RZ, RZ, -R0 ;  /* 0x000000ffff00e224 */ /* 0x000fe200078e0a00 */
[----:B------:R-:W-:Y:S01]  /*10b0*/  ISETP.GT.U32.AND P6, PT, R22, R4, PT ;  /* 0x000000041600720c */ /* 0x000fe20003fc4070 */
[----:B------:R-:W-:-:S04]  /*10c0*/  IMAD.HI.U32 R8, R2, R13, RZ ;  /* 0x0000000d02087227 */ /* 0x000fc800078e00ff */
[----:B------:R-:W-:Y:S02]  /*10d0*/  IMAD.MOV R7, RZ, RZ, -R7 ;  /* 0x000000ffff077224 */ /* 0x000fe400078e0a07 */
[----:B------:R-:W-:Y:S02]  /*10e0*/  IMAD.MOV R8, RZ, RZ, -R8 ;  /* 0x000000ffff087224 */ /* 0x000fe400078e0a08 */
[--C-:B------:R-:W-:Y:S01]  /*10f0*/  @!P5 IMAD.IADD R3, R3, 0x1, -R22.reuse ;  /* 0x000000010303d824 */ /* 0x100fe200078e0a16 */
[C---:B------:R-:W-:Y:S01]  /*1100*/  ISETP.GT.U32.AND P5, PT, R22.reuse, R5, PT ;  /* 0x000000051600720c */ /* 0x040fe20003fa4070 */
[C---:B------:R-:W-:Y:S02]  /*1110*/  IMAD R7, R22.reuse, R7, R11 ;  /* 0x0000000716077224 */ /* 0x040fe400078e020b */
[----:B------:R-:W-:Y:S02]  /*1120*/  IMAD.MOV R11, RZ, RZ, -R9 ;  /* 0x000000ffff0b7224 */ /* 0x000fe400078e0a09 */
[----:B------:R-:W-:Y:S01]  /*1130*/  IMAD R9, R22, R8, R13 ;  /* 0x0000000816097224 */ /* 0x000fe200078e020d */
[----:B------:R-:W-:Y:S01]  /*1140*/  IABS R13, R27 ;  /* 0x0000001b000d7213 */ /* 0x000fe20000000000 */
[----:B------:R-:W-:-:S02]  /*1150*/  @!P6 IMAD.IADD R4, R4, 0x1, -R22 ;  /* 0x000000010404e824 */ /* 0x000fc400078e0a16 */
[----:B------:R-:W-:Y:S02]  /*1160*/  IMAD.MOV.U32 R8, RZ, RZ, R3 ;  /* 0x000000ffff087224 */ /* 0x000fe400078e0003 */
[----:B------:R-:W-:Y:S01]  /*1170*/  IMAD.HI.U32 R10, R2, R17, RZ ;  /* 0x00000011020a7227 */ /* 0x000fe200078e00ff */
[----:B------:R-:W-:-:S03]  /*1180*/  ISETP.GT.U32.AND P6, PT, R22, R4, PT ;  /* 0x000000041600720c */ /* 0x000fc60003fc4070 */
[----:B------:R-:W-:Y:S02]  /*1190*/  @!P5 IMAD.IADD R5, R5, 0x1, -R22 ;  /* 0x000000010505d824 */ /* 0x000fe400078e0a16 */
[----:B------:R-:W-:Y:S01]  /*11a0*/  @!P2 IMAD.MOV R8, RZ, RZ, -R8 ;  /* 0x000000ffff08a224 */ /* 0x000fe200078e0a08 */
[C---:B------:R-:W-:Y:S01]  /*11b0*/  ISETP.GT.U32.AND P2, PT, R22.reuse, R7, PT ;  /* 0x000000071600720c */ /* 0x040fe20003f44070 */
[----:B------:R-:W-:Y:S01]  /*11c0*/  IMAD.MOV R10, RZ, RZ, -R10 ;  /* 0x000000ffff0a7224 */ /* 0x000fe200078e0a0a */
[C---:B------:R-:W-:Y:S01]  /*11d0*/  ISETP.GT.U32.AND P5, PT, R22.reuse, R5, PT ;  /* 0x000000051600720c */ /* 0x040fe20003fa4070 */
[C---:B------:R-:W-:Y:S01]  /*11e0*/  IMAD R11, R22.reuse, R11, R15 ;  /* 0x0000000b160b7224 */ /* 0x040fe200078e020f */
[----:B------:R-:W-:Y:S01]  /*11f0*/  IABS R15, R28 ;  /* 0x0000001c000f7213 */ /* 0x000fe20000000000 */
[----:B------:R-:W-:Y:S01]  /*1200*/  IMAD R12, R22, R10, R17 ;  /* 0x0000000a160c7224 */ /* 0x000fe200078e0211 */
[----:B------:R-:W-:Y:S01]  /*1210*/  IABS R17, R30 ;  /* 0x0000001e00117213 */ /* 0x000fe20000000000 */
[----:B------:R-:W-:Y:S01]  /*1220*/  @!P6 IMAD.IADD R4, R4, 0x1, -R22 ;  /* 0x000000010404e824 */ /* 0x000fe200078e0a16 */
[----:B------:R-:W-:Y:S01]  /*1230*/  ISETP.GT.U32.AND P6, PT, R22, R9, PT ;  /* 0x000000091600720c */ /* 0x000fe20003fc4070 */
[----:B------:R-:W-:-:S04]  /*1240*/  IMAD.HI.U32 R10, R2, R15, RZ ;  /* 0x0000000f020a7227 */ /* 0x000fc800078e00ff */
[----:B------:R-:W-:Y:S01]  /*1250*/  @!P2 IMAD.IADD R7, R7, 0x1, -R22 ;  /* 0x000000010707a824 */ /* 0x000fe200078e0a16 */
[C---:B------:R-:W-:Y:S01]  /*1260*/  ISETP.GT.U32.AND P2, PT, R22.reuse, R12, PT ;  /* 0x0000000c1600720c */ /* 0x040fe20003f44070 */
[----:B------:R-:W-:Y:S02]  /*1270*/  IMAD.MOV R10, RZ, RZ, -R10 ;  /* 0x000000ffff0a7224 */ /* 0x000fe400078e0a0a */
[----:B------:R-:W-:Y:S01]  /*1280*/  @!P5 IMAD.IADD R5, R5, 0x1, -R22 ;  /* 0x000000010505d824 */ /* 0x000fe200078e0a16 */
[C---:B------:R-:W-:Y:S01]  /*1290*/  ISETP.GT.U32.AND P5, PT, R22.reuse, R11, PT ;  /* 0x0000000b1600720c */ /* 0x040fe20003fa4070 */
[----:B------:R-:W-:Y:S02]  /*12a0*/  IMAD R15, R22, R10, R15 ;  /* 0x0000000a160f7224 */ /* 0x000fe400078e020f */
[----:B------:R-:W-:-:S04]  /*12b0*/  IMAD.HI.U32 R10, R2, R19, RZ ;  /* 0x00000013020a7227 */ /* 0x000fc800078e00ff */
[----:B------:R-:W-:Y:S02]  /*12c0*/  IMAD.MOV R16, RZ, RZ, -R10 ;  /* 0x000000ffff107224 */ /* 0x000fe400078e0a0a */
[----:B------:R-:W-:Y:S01]  /*12d0*/  @!P6 IMAD.IADD R9, R9, 0x1, -R22 ;  /* 0x000000010909e824 */ /* 0x000fe200078e0a16 */
[----:B------:R-:W-:Y:S01]  /*12e0*/  ISETP.GT.U32.AND P6, PT, R22, R7, PT ;  /* 0x000000071600720c */ /* 0x000fe20003fc4070 */
[----:B------:R-:W-:Y:S02]  /*12f0*/  IMAD.MOV.U32 R10, RZ, RZ, R4 ;  /* 0x000000ffff0a7224 */ /* 0x000fe400078e0004 */
[----:B------:R-:W-:Y:S02]  /*1300*/  @!P2 IMAD.IADD R12, R12, 0x1, -R22 ;  /* 0x000000010c0ca824 */ /* 0x000fe400078e0a16 */
[----:B------:R-:W-:-:S04]  /*1310*/  IMAD.HI.U32 R3, R2, R13, RZ ;  /* 0x0000000d02037227 */ /* 0x000fc800078e00ff */
[----:B------:R-:W-:Y:S01]  /*1320*/  @!P5 IMAD.IADD R11, R11, 0x1, -R22 ;  /* 0x000000010b0bd824 */ /* 0x000fe200078e0a16 */
[C---:B------:R-:W-:Y:S01]  /*1330*/  ISETP.GT.U32.AND P5, PT, R22.reuse, R9, PT ;  /* 0x000000091600720c */ /* 0x040fe20003fa4070 */
[----:B------:R-:W-:Y:S01]  /*1340*/  @!P1 IMAD.MOV R10, RZ, RZ, -R10 ;  /* 0x000000ffff0a9224 */ /* 0x000fe200078e0a0a */
[C---:B------:R-:W-:Y:S01]  /*1350*/  ISETP.GT.U32.AND P1, PT, R22.reuse, R12, PT ;  /* 0x0000000c1600720c */ /* 0x040fe20003f24070 */
[----:B------:R-:W-:Y:S01]  /*1360*/  IMAD.MOV R3, RZ, RZ, -R3 ;  /* 0x000000ffff037224 */ /* 0x000fe200078e0a03 */
[C---:B------:R-:W-:Y:S01]  /*1370*/  ISETP.GT.U32.AND P2, PT, R22.reuse, R11, PT ;  /* 0x0000000b1600720c */ /* 0x040fe20003f44070 */
[C---:B------:R-:W-:Y:S01]  /*1380*/  IMAD R16, R22.reuse, R16, R19 ;  /* 0x0000001016107224 */ /* 0x040fe200078e0213 */
[----:B------:R-:W-:Y:S01]  /*1390*/  IABS R19, R33 ;  /* 0x0000002100137213 */ /* 0x000fe20000000000 */
[----:B------:R-:W-:Y:S02]  /*13a0*/  IMAD R13, R22, R3, R13 ;  /* 0x00000003160d7224 */ /* 0x000fe400078e020d */
[----:B------:R-:W-:-:S04]  /*13b0*/  IMAD.HI.U32 R3, R2, R17, RZ ;  /* 0x0000001102037227 */ /* 0x000fc800078e00ff */
[--C-:B------:R-:W-:Y:S01]  /*13c0*/  @!P6 IMAD.IADD R7, R7, 0x1, -R22.reuse ;  /* 0x000000010707e824 */ /* 0x100fe200078e0a16 */
[C---:B------:R-:W-:Y:S01]  /*13d0*/  ISETP.GT.U32.AND P6, PT, R22.reuse, R13, PT ;  /* 0x0000000d1600720c */ /* 0x040fe20003fc4070 */
[----:B------:R-:W-:Y:S02]  /*13e0*/  IMAD.MOV R3, RZ, RZ, -R3 ;  /* 0x000000ffff037224 */ /* 0x000fe400078e0a03 */
[--C-:B------:R-:W-:Y:S01]  /*13f0*/  @!P5 IMAD.IADD R9, R9, 0x1, -R22.reuse ;  /* 0x000000010909d824 */ /* 0x100fe200078e0a16 */
[----:B------:R-:W-:Y:S01]  /*1400*/  ISETP.GT.U32.AND P5, PT, R22, R15, PT ;  /* 0x0000000f1600720c */ /* 0x000fe20003fa4070 */
[----:B------:R-:W-:Y:S01]  /*1410*/  @!P1 IMAD.IADD R12, R12, 0x1, -R22 ;  /* 0x000000010c0c9824 */ /* 0x000fe200078e0a16 */
[C---:B------:R-:W-:Y:S01]  /*1420*/  ISETP.GT.U32.AND P1, PT, R22.reuse, R16, PT ;  /* 0x000000101600720c */ /* 0x040fe20003f24070 */
[----:B------:R-:W-:Y:S02]  /*1430*/  IMAD R4, R22, R3, R17 ;  /* 0x0000000316047224 */ /* 0x000fe400078e0211 */
[----:B------:R-:W-:-:S02]  /*1440*/  IMAD.MOV R14, RZ, RZ, -R14 ;  /* 0x000000ffff0e7224 */ /* 0x000fc400078e0a0e */
[--C-:B------:R-:W-:Y:S01]  /*1450*/  @!P2 IMAD.IADD R11, R11, 0x1, -R22.reuse ;  /* 0x000000010b0ba824 */ /* 0x100fe200078e0a16 */
[C---:B------:R-:W-:Y:S01]  /*1460*/  ISETP.GT.U32.AND P2, PT, R22.reuse, R4, PT ;  /* 0x000000041600720c */ /* 0x040fe20003f44070 */
[----:B------:R-:W-:Y:S01]  /*1470*/  IMAD R17, R22, R14, R21 ;  /* 0x0000000e16117224 */ /* 0x000fe200078e0215 */
[----:B------:R-:W-:Y:S01]  /*1480*/  IABS R21, R34 ;  /* 0x0000002200157213 */ /* 0x000fe20000000000 */
[----:B------:R-:W-:Y:S01]  /*1490*/  @!P6 IMAD.IADD R13, R13, 0x1, -R22 ;  /* 0x000000010d0de824 */ /* 0x000fe200078e0a16 */
[----:B------:R-:W-:Y:S01]  /*14a0*/  ISETP.GE.AND P6, PT, R18, RZ, PT ;  /* 0x000000ff1200720c */ /* 0x000fe20003fc6270 */
[----:B------:R-:W-:-:S04]  /*14b0*/  IMAD.HI.U32 R3, R2, R19, RZ ;  /* 0x0000001302037227 */ /* 0x000fc800078e00ff */
[--C-:B------:R-:W-:Y:S01]  /*14c0*/  @!P5 IMAD.IADD R15, R15, 0x1, -R22.reuse ;  /* 0x000000010f0fd824 */ /* 0x100fe200078e0a16 */
[----:B------:R-:W-:Y:S01]  /*14d0*/  ISETP.GT.U32.AND P5, PT, R22, R17, PT ;  /* 0x000000111600720c */ /* 0x000fe20003fa4070 */
[----:B------:R-:W-:Y:S02]  /*14e0*/  IMAD.MOV R14, RZ, RZ, -R3 ;  /* 0x000000ffff0e7224 */ /* 0x000fe400078e0a03 */
[----:B------:R-:W-:Y:S01]  /*14f0*/  @!P1 IMAD.IADD R16, R16, 0x1, -R22 ;  /* 0x0000000110109824 */ /* 0x000fe200078e0a16 */
[----:B------:R-:W-:Y:S01]  /*1500*/  ISETP.GE.AND P1, PT, R24, RZ, PT ;  /* 0x000000ff1800720c */ /* 0x000fe20003f26270 */
[----:B------:R-:W-:Y:S01]  /*1510*/  @!P4 IMAD.MOV R5, RZ, RZ, -R5 ;  /* 0x000000ffff05c224 */ /* 0x000fe200078e0a05 */
[----:B------:R-:W-:Y:S01]  /*1520*/  ISETP.GT.U32.AND P4, PT, R22, R13, PT ;  /* 0x0000000d1600720c */ /* 0x000fe20003f84070 */
[----:B------:R-:W-:-:S04]  /*1530*/  IMAD.HI.U32 R3, R2, R21, RZ ;  /* 0x0000001502037227 */ /* 0x000fc800078e00ff */
[----:B------:R-:W-:-:S04]  /*1540*/  IMAD.HI.U32 R2, R2, R23, RZ ;  /* 0x0000001702027227 */ /* 0x000fc800078e00ff */
[----:B------:R-:W-:Y:S01]  /*1550*/  @!P0 IMAD.MOV R7, RZ, RZ, -R7 ;  /* 0x000000ffff078224 */ /* 0x000fe200078e0a07 */
[C---:B------:R-:W-:Y:S01]  /*1560*/  ISETP.GT.U32.AND P0, PT, R22.reuse, R15, PT ;  /* 0x0000000f1600720c */ /* 0x040fe20003f04070 */
[----:B------:R-:W-:Y:S02]  /*1570*/  IMAD R19, R22, R14, R19 ;  /* 0x0000000e16137224 */ /* 0x000fe400078e0213 */
[----:B------:R-:W-:Y:S02]  /*1580*/  IMAD.MOV R3, RZ, RZ, -R3 ;  /* 0x000000ffff037224 */ /* 0x000fe400078e0a03 */
[----:B------:R-:W-:Y:S01]  /*1590*/  @!P2 IMAD.IADD R4, R4, 0x1, -R22 ;  /* 0x000000010404a824 */ /* 0x000fe200078e0a16 */
[----:B------:R-:W-:Y:S01]  /*15a0*/  ISETP.GE.AND P2, PT, R20, RZ, PT ;  /* 0x000000ff1400720c */ /* 0x000fe20003f46270 */
[----:B------:R-:W-:Y:S02]  /*15b0*/  IMAD.MOV R14, RZ, RZ, -R2 ;  /* 0x000000ffff0e7224 */ /* 0x000fe400078e0a02 */
[----:B------:R-:W-:-:S02]  /*15c0*/  IMAD.MOV.U32 R2, RZ, RZ, R12 ;  /* 0x000000ffff027224 */ /* 0x000fc400078e000c */
[C---:B------:R-:W-:Y:S01]  /*15d0*/  IMAD R12, R22.reuse, R3, R21 ;  /* 0x00000003160c7224 */ /* 0x040fe200078e0215 */
[----:B------:R-:W-:Y:S01]  /*15e0*/  SHF.R.S32.HI R3, RZ, 0x1f, R6 ;  /* 0x0000001fff037819 */ /* 0x000fe20000011406 */
[----:B------:R-:W-:Y:S01]  /*15f0*/  @!P3 IMAD.MOV R9, RZ, RZ, -R9 ;  /* 0x000000ffff09b224 */ /* 0x000fe200078e0a09 */
[C---:B------:R-:W-:Y:S01]  /*1600*/  ISETP.GT.U32.AND P3, PT, R22.reuse, R4, PT ;  /* 0x000000041600720c */ /* 0x040fe20003f64070 */
[C---:B------:R-:W-:Y:S01]  /*1610*/  IMAD R21, R22.reuse, R14, R23 ;  /* 0x0000000e16157224 */ /* 0x040fe200078e0217 */
[----:B------:R-:W-:Y:S01]  /*1620*/  LEA.HI R6, R3, R6, RZ, 0x5 ;  /* 0x0000000603067211 */ /* 0x000fe200078f28ff */
[----:B------:R-:W-:Y:S01]  /*1630*/  @!P1 IMAD.MOV R2, RZ, RZ, -R2 ;  /* 0x000000ffff029224 */ /* 0x000fe200078e0a02 */
[C---:B------:R-:W-:Y:S01]  /*1640*/  ISETP.GT.U32.AND P1, PT, R22.reuse, R19, PT ;  /* 0x000000131600720c */ /* 0x040fe20003f24070 */
[--C-:B------:R-:W-:Y:S01]  /*1650*/  @!P4 IMAD.IADD R13, R13, 0x1, -R22.reuse ;  /* 0x000000010d0dc824 */ /* 0x100fe200078e0a16 */
[C---:B------:R-:W-:Y:S01]  /*1660*/  ISETP.GT.U32.AND P4, PT, R22.reuse, R21, PT ;  /* 0x000000151600720c */ /* 0x040fe20003f84070 */
[--C-:B------:R-:W-:Y:S01]  /*1670*/  @!P5 IMAD.IADD R17, R17, 0x1, -R22.reuse ;  /* 0x000000011111d824 */ /* 0x100fe200078e0a16 */
[C---:B------:R-:W-:Y:S01]  /*1680*/  ISETP.GT.U32.AND P5, PT, R22.reuse, R16, PT ;  /* 0x000000101600720c */ /* 0x040fe20003fa4070 */
[--C-:B------:R-:W-:Y:S01]  /*1690*/  @!P0 IMAD.IADD R15, R15, 0x1, -R22.reuse ;  /* 0x000000010f0f8824 */ /* 0x100fe200078e0a16 */
[C---:B------:R-:W-:Y:S01]  /*16a0*/  ISETP.GT.U32.AND P0, PT, R22.reuse, R12, PT ;  /* 0x0000000c1600720c */ /* 0x040fe20003f04070 */
[----:B------:R-:W-:Y:S01]  /*16b0*/  @!P2 IMAD.MOV R11, RZ, RZ, -R11 ;  /* 0x000000ffff0ba224 */ /* 0x000fe200078e0a0b */
[----:B------:R-:W-:Y:S01]  /*16c0*/  ISETP.GT.U32.AND P2, PT, R22, R17, PT ;  /* 0x000000111600720c */ /* 0x000fe20003f44070 */
[--C-:B------:R-:W-:Y:S01]  /*16d0*/  @!P3 IMAD.IADD R4, R4, 0x1, -R22.reuse ;  /* 0x000000010404b824 */ /* 0x100fe200078e0a16 */
[----:B------:R-:W-:Y:S01]  /*16e0*/  ISETP.GE.AND P3, PT, R27, RZ, PT ;  /* 0x000000ff1b00720c */ /* 0x000fe20003f66270 */
[----:B------:R-:W-:Y:S01]  /*16f0*/  IMAD.MOV.U32 R14, RZ, RZ, R13 ;  /* 0x000000ffff0e7224 */ /* 0x000fe200078e000d */
[----:B------:R-:W-:Y:S01]  /*1700*/  LOP3.LUT R3, R36, 0x7, RZ, 0xc0, !PT ;  /* 0x0000000724037812 */ /* 0x000fe200078ec0ff */
[--C-:B------:R-:W-:Y:S01]  /*1710*/  @!P1 IMAD.IADD R19, R19, 0x1, -R22.reuse ;  /* 0x0000000113139824 */ /* 0x100fe200078e0a16 */
[----:B------:R-:W-:Y:S01]  /*1720*/  ISETP.GE.AND P1, PT, R31, RZ, PT ;  /* 0x000000ff1f00720c */ /* 0x000fe20003f26270 */
[----:B------:R-:W-:Y:S01]  /*1730*/  @!P4 IMAD.IADD R21, R21, 0x1, -R22 ;  /* 0x000000011515c824 */ /* 0x000fe200078e0a16 */
[----:B------:R-:W-:Y:S01]  /*1740*/  SHF.R.S32.HI R6, RZ, 0x5, R6 ;  /* 0x00000005ff067819 */ /* 0x000fe20000011406 */
[--C-:B------:R-:W-:Y:S01]  /*1750*/  @!P5 IMAD.IADD R16, R16, 0x1, -R22.reuse ;  /* 0x000000011010d824 */ /* 0x100fe200078e0a16 */
[----:B------:R-:W-:Y:S01]  /*1760*/  ISETP.GE.AND P5, PT, R28, RZ, PT ;  /* 0x000000ff1c00720c */ /* 0x000fe20003fa6270 */
[----:B------:R-:W-:Y:S01]  /*1770*/  @!P0 IMAD.IADD R12, R12, 0x1, -R22 ;  /* 0x000000010c0c8824 */ /* 0x000fe200078e0a16 */
[----:B------:R-:W-:Y:S01]  /*1780*/  ISETP.GT.U32.AND P4, PT, R22, R19, PT ;  /* 0x000000131600720c */ /* 0x000fe20003f84070 */
[----:B------:R-:W-:Y:S01]  /*1790*/  IMAD.SHL.U32 R13, R36, 0x8, RZ ;  /* 0x00000008240d7824 */ /* 0x000fe200078e00ff */
[C---:B------:R-:W-:Y:S01]  /*17a0*/  ISETP.GT.U32.AND P0, PT, R22.reuse, R21, PT ;  /* 0x000000151600720c */ /* 0x040fe20003f04070 */
[----:B------:R-:W-:Y:S01]  /*17b0*/  @!P3 IMAD.MOV R14, RZ, RZ, -R14 ;  /* 0x000000ffff0eb224 */ /* 0x000fe200078e0a0e */
[----:B------:R-:W-:Y:S01]  /*17c0*/  ISETP.GT.U32.AND P3, PT, R22, R12, PT ;  /* 0x0000000c1600720c */ /* 0x000fe20003f64070 */
[--C-:B------:R-:W-:Y:S01]  /*17d0*/  @!P2 IMAD.IADD R17, R17, 0x1, -R22.reuse ;  /* 0x000000011111a824 */ /* 0x100fe200078e0a16 */
[----:B------:R-:W-:Y:S01]  /*17e0*/  LOP3.LUT R20, R13, 0x30, RZ, 0xc0, !PT ;  /* 0x000000300d147812 */ /* 0x000fe200078ec0ff */
[----:B------:R-:W-:Y:S01]  /*17f0*/  IMAD R18, R3, 0x110, RZ ;  /* 0x0000011003127824 */ /* 0x000fe200078e02ff */
[----:B------:R-:W-:Y:S01]  /*1800*/  ISETP.GE.AND P2, PT, R30, RZ, PT ;  /* 0x000000ff1e00720c */ /* 0x000fe20003f46270 */
[----:B------:R-:W-:Y:S01]  /*1810*/  IMAD R25, R25, c[0x0][0x184], RZ ;  /* 0x0000610019197a24 */ /* 0x000fe200078e02ff */
[----:B------:R-:W-:Y:S01]  /*1820*/  LOP3.LUT R13, R178, 0x10, RZ, 0xc0, !PT ;  /* 0x00000010b20d7812 */ /* 0x000fe200078ec0ff */
[----:B------:R-:W-:Y:S01]  /*1830*/  @!P5 IMAD.MOV R15, RZ, RZ, -R15 ;  /* 0x000000ffff0fd224 */ /* 0x000fe200078e0a0f */
[----:B------:R-:W-:Y:S01]  /*1840*/  ISETP.GE.AND P5, PT, R32, RZ, PT ;  /* 0x000000ff2000720c */ /* 0x000fe20003fa6270 */
[--C-:B------:R-:W-:Y:S01]  /*1850*/  @!P4 IMAD.IADD R19, R19, 0x1, -R22.reuse ;  /* 0x000000011313c824 */ /* 0x100fe200078e0a16 */
[----:B------:R-:W-:Y:S01]  /*1860*/  ISETP.GE.AND P4, PT, R33, RZ, PT ;  /* 0x000000ff2100720c */ /* 0x000fe20003f86270 */
[--C-:B------:R-:W-:Y:S01]  /*1870*/  @!P0 IMAD.IADD R21, R21, 0x1, -R22.reuse ;  /* 0x0000000115158824 */ /* 0x100fe200078e0a16 */
[----:B------:R-:W-:Y:S01]  /*1880*/  ISETP.GE.AND P0, PT, R34, RZ, PT ;  /* 0x000000ff2200720c */ /* 0x000fe20003f06270 */
[----:B------:R-:W-:Y:S01]  /*1890*/  @!P3 IMAD.IADD R12, R12, 0x1, -R22 ;  /* 0x000000010c0cb824 */ /* 0x000fe200078e0a16 */
[----:B------:R-:W-:Y:S01]  /*18a0*/  LOP3.LUT R13, R13, 0x20, R36, 0xf8, !PT ;  /* 0x000000200d0d7812 */ /* 0x000fe200078ef824 */
[----:B------:R-:W-:Y:S01]  /*18b0*/  IMAD R3, R3, 0x40, R20 ;  /* 0x0000004003037824 */ /* 0x000fe200078e0214 */
[----:B------:R-:W-:Y:S01]  /*18c0*/  ISETP.NE.AND P3, PT, RZ, c[0x0][0x17c], PT ;  /* 0x00005f00ff007a0c */ /* 0x000fe20003f65270 */
[----:B------:R-:W-:Y:S01]  /*18d0*/  IMAD.MOV.U32 R20, RZ, RZ, R16 ;  /* 0x000000ffff147224 */ /* 0x000fe200078e0010 */
[----:B------:R-:W-:Y:S01]  /*18e0*/  LOP3.LUT R28, R18, R13, RZ, 0x3c, !PT ;  /* 0x0000000d121c7212 */ /* 0x000fe200078e3cff */
[----:B------:R-:W-:Y:S01]  /*18f0*/  IMAD.MOV.U32 R18, RZ, RZ, R4 ;  /* 0x000000ffff127224 */ /* 0x000fe200078e0004 */
[----:B------:R-:W-:Y:S01]  /*1900*/  LOP3.LUT R178, R3, 0x30, R178, 0x78, !PT ;  /* 0x0000003003b27812 */ /* 0x000fe200078e78b2 */
[----:B------:R-:W-:Y:S01]  /*1910*/  IMAD.MOV.U32 R24, RZ, RZ, R21 ;  /* 0x000000ffff187224 */ /* 0x000fe200078e0015 */
[----:B------:R-:W-:Y:S01]  /*1920*/  LOP3.LUT R3, RZ, c[0x0][0x17c], RZ, 0x33, !PT ;  /* 0x00005f00ff037a12 */ /* 0x000fe200078e33ff */
[----:B------:R-:W-:-:S02]  /*1930*/  IMAD.MOV.U32 R22, RZ, RZ, R12 ;  /* 0x000000ffff167224 */ /* 0x000fc400078e000c */
[----:B------:R-:W-:Y:S01]  /*1940*/  @!P2 IMAD.MOV R18, RZ, RZ, -R18 ;  /* 0x000000ffff12a224 */ /* 0x000fe200078e0a12 */
[C---:B------:R-:W-:Y:S01]  /*1950*/  SEL R4, R3.reuse, R0, !P3 ;  /* 0x0000000003047207 */ /* 0x040fe20005800000 */
        /* <DEDUP_REMOVED lines=10> */
[----:B------:R-:W-:Y:S01]  /*1a00*/  IMAD.SHL.U32 R36, R36, 0x80, RZ ;  /* 0x0000008024247824 */ /* 0x000fe200078e00ff */
[C---:B------:R-:W-:Y:S01]  /*1a10*/  SEL R12, R3.reuse, R11, !P3 ;  /* 0x0000000b030c7207 */ /* 0x040fe20005800000 */
[----:B------:R-:W-:Y:S01]  /*1a20*/  IMAD R4, R4, c[0x0][0x190], RZ ;  /* 0x0000640004047a24 */ /* 0x000fe200078e02ff */
[C---:B------:R-:W-:Y:S01]  /*1a30*/  SEL R13, R3.reuse, R2, !P3 ;  /* 0x00000002030d7207 */ /* 0x040fe20005800000 */
[----:B------:R-:W-:Y:S01]  /*1a40*/  IMAD R8, R8, c[0x0][0x190], RZ ;  /* 0x0000640008087a24 */ /* 0x000fe200078e02ff */
[C---:B------:R-:W-:Y:S01]  /*1a50*/  SEL R14, R3.reuse, R14, !P3 ;  /* 0x0000000e030e7207 */ /* 0x040fe20005800000 */
[----:B------:R-:W-:Y:S01]  /*1a60*/  IMAD R10, R10, c[0x0][0x190], RZ ;  /* 0x000064000a0a7a24 */ /* 0x000fe200078e02ff */
[C---:B------:R-:W-:Y:S01]  /*1a70*/  SEL R16, R3.reuse, R15, !P3 ;  /* 0x0000000f03107207 */ /* 0x040fe20005800000 */
[----:B------:R-:W-:Y:S01]  /*1a80*/  STL [R1+0xf8], R36 ;  /* 0x0000f82401007387 */ /* 0x000fe20000100800 */
[----:B------:R-:W-:Y:S01]  /*1a90*/  SEL R18, R3, R18, !P3 ;  /* 0x0000001203127207 */ /* 0x000fe20005800000 */
[----:B------:R-:W-:Y:S01]  /*1aa0*/  IMAD R5, R5, c[0x0][0x190], RZ ;  /* 0x0000640005057a24 */ /* 0x000fe200078e02ff */
[C---:B------:R-:W-:Y:S01]  /*1ab0*/  SEL R20, R3.reuse, R20, !P3 ;  /* 0x0000001403147207 */ /* 0x040fe20005800000 */
[----:B------:R0:W-:Y:S01]  /*1ac0*/  STL [R1+0xd0], R6 ;  /* 0x0000d00601007387 */ /* 0x0001e20000100800 */
[----:B------:R-:W-:Y:S01]  /*1ad0*/  SEL R17, R3, R17, !P3 ;  /* 0x0000001103117207 */ /* 0x000fe20005800000 */
[----:B------:R-:W-:Y:S01]  /*1ae0*/  IMAD R7, R7, c[0x0][0x190], RZ ;  /* 0x0000640007077a24 */ /* 0x000fe200078e02ff */
[----:B------:R-:W-:Y:S01]  /*1af0*/  SEL R21, R3, R19, !P3 ;  /* 0x0000001303157207 */ /* 0x000fe20005800000 */
[----:B------:R-:W-:Y:S01]  /*1b00*/  IMAD R9, R9, c[0x0][0x190], RZ ;  /* 0x0000640009097a24 */ /* 0x000fe200078e02ff */
[C---:B------:R-:W-:Y:S01]  /*1b10*/  SEL R22, R3.reuse, R22, !P3 ;  /* 0x0000001603167207 */ /* 0x040fe20005800000 */
[----:B------:R-:W-:Y:S01]  /*1b20*/  IMAD R12, R12, c[0x0][0x190], RZ ;  /* 0x000064000c0c7a24 */ /* 0x000fe200078e02ff */
[----:B------:R-:W-:Y:S01]  /*1b30*/  SEL R24, R3, R24, !P3 ;  /* 0x0000001803187207 */ /* 0x000fe20005800000 */
[----:B------:R-:W-:Y:S01]  /*1b40*/  IMAD.SHL.U32 R3, R35, 0x2, RZ ;  /* 0x0000000223037824 */ /* 0x000fe200078e00ff */
[----:B------:R-:W-:Y:S01]  /*1b50*/  LEA R252, P4, R5, c[0x0][0x168], 0x1 ;  /* 0x00005a0005fc7a11 */ /* 0x000fe200078808ff */
[----:B0-----:R-:W-:Y:S01]  /*1b60*/  IMAD R6, R26, c[0x0][0x184], RZ ;  /* 0x000061001a067a24 */ /* 0x001fe200078e02ff */
[----:B------:R-:W-:Y:S01]  /*1b70*/  LEA R26, P0, R10, c[0x0][0x168], 0x1 ;  /* 0x00005a000a1a7a11 */ /* 0x000fe200078008ff */
[----:B------:R-:W-:Y:S01]  /*1b80*/  IMAD R13, R13, c[0x0][0x190], RZ ;  /* 0x000064000d0d7a24 */ /* 0x000fe200078e02ff */
[C---:B------:R-:W-:Y:S01]  /*1b90*/  LOP3.LUT R30, R3.reuse, 0x20, RZ, 0x3c, !PT ;  /* 0x00000020031e7812 */ /* 0x040fe200078e3cff */
[----:B------:R-:W-:Y:S01]  /*1ba0*/  IMAD R16, R16, c[0x0][0x190], RZ ;  /* 0x0000640010107a24 */ /* 0x000fe200078e02ff */
[----:B------:R-:W-:Y:S01]  /*1bb0*/  LOP3.LUT R2, R3, 0x30, RZ, 0x3c, !PT ;  /* 0x0000003003027812 */ /* 0x000fe200078e3cff */
[----:B------:R-:W-:Y:S01]  /*1bc0*/  IMAD R17, R17, c[0x0][0x190], RZ ;  /* 0x0000640011117a24 */ /* 0x000fe200078e02ff */
[----:B------:R-:W-:Y:S01]  /*1bd0*/  LOP3.LUT R30, R3, 0x50, RZ, 0x3c, !PT ;  /* 0x00000050031e7812 */ /* 0x000fe200078e3cff */
[----:B------:R-:W-:Y:S01]  /*1be0*/  IMAD R33, R39, 0x1e, RZ ;  /* 0x0000001e27217824 */ /* 0x000fe200078e02ff */
[----:B------:R-:W-:Y:S01]  /*1bf0*/  LOP3.LUT R2, R28, 0x800, R36, 0xf8, !PT ;  /* 0x000008001c027812 */ /* 0x000fe200078ef824 */
[----:B------:R-:W-:Y:S01]  /*1c00*/  IMAD R14, R14, c[0x0][0x190], RZ ;  /* 0x000064000e0e7a24 */ /* 0x000fe200078e02ff */
[----:B------:R-:W-:Y:S01]  /*1c10*/  LEA R30, P2, R4, c[0x0][0x168], 0x1 ;  /* 0x00005a00041e7a11 */ /* 0x000fe200078408ff */
[----:B------:R-:W-:Y:S01]  /*1c20*/  IMAD R20, R20, c[0x0][0x190], RZ ;  /* 0x0000640014147a24 */ /* 0x000fe200078e02ff */
[----:B------:R-:W-:Y:S01]  /*1c30*/  LOP3.LUT R28, R3, 0x70, RZ, 0x3c, !PT ;  /* 0x00000070031c7812 */ /* 0x000fe200078e3cff */
[----:B------:R-:W-:Y:S01]  /*1c40*/  IMAD R21, R21, c[0x0][0x190], RZ ;  /* 0x0000640015157a24 */ /* 0x000fe200078e02ff */
[----:B------:R-:W-:Y:S01]  /*1c50*/  LEA R28, P1, R8, c[0x0][0x168], 0x1 ;  /* 0x00005a00081c7a11 */ /* 0x000fe200078208ff */
[----:B------:R-:W-:Y:S01]  /*1c60*/  STL [R1+0xec], R30 ;  /* 0x0000ec1e01007387 */ /* 0x000fe20000100800 */
[----:B------:R-:W-:Y:S01]  /*1c70*/  LEA.HI.X.SX32 R4, R4, c[0x0][0x16c], 0x1, P2 ;  /* 0x00005b0004047a11 */ /* 0x000fe200010f0eff */
[----:B------:R-:W-:Y:S01]  /*1c80*/  IMAD R24, R24, c[0x0][0x190], RZ ;  /* 0x0000640018187a24 */ /* 0x000fe200078e02ff */
[----:B------:R-:W-:Y:S01]  /*1c90*/  LEA.HI.X.SX32 R8, R8, c[0x0][0x16c], 0x1, P1 ;  /* 0x00005b0008087a11 */ /* 0x000fe200008f0eff */
[----:B------:R-:W-:Y:S01]  /*1ca0*/  STL [R1+0xe4], R28 ;  /* 0x0000e41c01007387 */ /* 0x000fe20000100800 */
[----:B------:R-:W-:Y:S01]  /*1cb0*/  LEA R246, P6, R7, c[0x0][0x168], 0x1 ;  /* 0x00005a0007f67a11 */ /* 0x000fe200078c08ff */
[----:B------:R-:W-:Y:S01]  /*1cc0*/  IMAD R18, R18, c[0x0][0x190], RZ ;  /* 0x0000640012127a24 */ /* 0x000fe200078e02ff */
[----:B------:R-:W-:Y:S01]  /*1cd0*/  LEA.HI.X.SX32 R247, R5, c[0x0][0x16c], 0x1, P4 ;  /* 0x00005b0005f77a11 */ /* 0x000fe200020f0eff */
[----:B------:R-:W-:Y:S01]  /*1ce0*/  STL [R1+0xd8], R26 ;  /* 0x0000d81a01007387 */ /* 0x000fe20000100800 */
[----:B------:R-:W-:Y:S01]  /*1cf0*/  LEA.HI.X.SX32 R241, R7, c[0x0][0x16c], 0x1, P6 ;  /* 0x00005b0007f17a11 */ /* 0x000fe200030f0eff */
[----:B------:R-:W-:Y:S01]  /*1d00*/  IMAD.WIDE R6, R6, 0x2, RZ ;  /* 0x0000000206067825 */ /* 0x000fe200078e02ff */
[----:B------:R-:W-:Y:S01]  /*1d10*/  LEA R240, P5, R9, c[0x0][0x168], 0x1 ;  /* 0x00005a0009f07a11 */ /* 0x000fe200078a08ff */
[----:B------:R0:W-:Y:S01]  /*1d20*/  STL [R1+0xe8], R4 ;  /* 0x0000e80401007387 */ /* 0x0001e20000100800 */
[----:B------:R-:W-:Y:S01]  /*1d30*/  LEA R234, P3, R12, c[0x0][0x168], 0x1 ;  /* 0x00005a000cea7a11 */ /* 0x000fe200078608ff */
[----:B------:R-:W-:Y:S01]  /*1d40*/  IMAD R22, R22, c[0x0][0x190], RZ ;  /* 0x0000640016167a24 */ /* 0x000fe200078e02ff */
[----:B------:R-:W-:Y:S01]  /*1d50*/  LEA R177, P2, R13, c[0x0][0x168], 0x1 ;  /* 0x00005a000db17a11 */ /* 0x000fe200078408ff */
[----:B------:R1:W-:Y:S01]  /*1d60*/  STL [R1+0xdc], R8 ;  /* 0x0000dc0801007387 */ /* 0x0003e20000100800 */
[----:B------:R-:W-:Y:S01]  /*1d70*/  LEA.HI.X.SX32 R235, R9, c[0x0][0x16c], 0x1, P5 ;  /* 0x00005b0009eb7a11 */ /* 0x000fe200028f0eff */
[C---:B------:R-:W-:Y:S01]  /*1d80*/  IMAD.SHL.U32 R11, R39.reuse, 0x8, RZ ;  /* 0x00000008270b7824 */ /* 0x040fe200078e00ff */
[----:B------:R-:W-:Y:S01]  /*1d90*/  LEA.HI.X.SX32 R205, R12, c[0x0][0x16c], 0x1, P3 ;  /* 0x00005b000ccd7a11 */ /* 0x000fe200018f0eff */
[----:B------:R-:W-:Y:S01]  /*1da0*/  IMAD R15, R39, 0x7, RZ ;  /* 0x00000007270f7824 */ /* 0x000fe200078e02ff */
[----:B------:R-:W-:Y:S01]  /*1db0*/  LEA.HI.X.SX32 R175, R13, c[0x0][0x16c], 0x1, P2 ;  /* 0x00005b000daf7a11 */ /* 0x000fe200010f0eff */
[C---:B------:R-:W-:Y:S01]  /*1dc0*/  IMAD R19, R39.reuse, 0x6, RZ ;  /* 0x0000000627137824 */ /* 0x040fe200078e02ff */
[----:B0-----:R-:W-:Y:S01]  /*1dd0*/  LEA.HI.X.SX32 R4, R10, c[0x0][0x16c], 0x1, P0 ;  /* 0x00005b000a047a11 */ /* 0x001fe200000f0eff */
[----:B------:R-:W-:Y:S01]  /*1de0*/  IMAD R23, R39, 0x5, RZ ;  /* 0x0000000527177824 */ /* 0x000fe200078e02ff */
[C---:B------:R-:W-:Y:S01]  /*1df0*/  LEA R169, P0, R16.reuse, c[0x0][0x168], 0x1 ;  /* 0x00005a0010a97a11 */ /* 0x040fe200078008ff */
[----:B-1----:R-:W-:Y:S01]  /*1e00*/  IMAD.WIDE R8, R29, 0x2, R6 ;  /* 0x000000021d087825 */ /* 0x002fe200078e0206 */
[----:B------:R-:W-:Y:S01]  /*1e10*/  LEA R159, P5, R17, c[0x0][0x168], 0x1 ;  /* 0x00005a00119f7a11 */ /* 0x000fe200078a08ff */
[----:B------:R0:W-:Y:S01]  /*1e20*/  STL [R1+0xd4], R4 ;  /* 0x0000d40401007387 */ /* 0x0001e20000100800 */
[----:B------:R-:W-:Y:S01]  /*1e30*/  LEA.HI.X.SX32 R167, R16, c[0x0][0x16c], 0x1, P0 ;  /* 0x00005b0010a77a11 */ /* 0x000fe200000f0eff */
[----:B------:R-:W-:Y:S01]  /*1e40*/  IMAD.SHL.U32 R27, R39, 0x4, RZ ;  /* 0x00000004271b7824 */ /* 0x000fe200078e00ff */
[----:B------:R-:W-:Y:S01]  /*1e50*/  LEA.HI.X.SX32 R158, R17, c[0x0][0x16c], 0x1, P5 ;  /* 0x00005b00119e7a11 */ /* 0x000fe200028f0eff */
[C---:B------:R-:W-:Y:S01]  /*1e60*/  IMAD R31, R39.reuse, 0x3, RZ ;  /* 0x00000003271f7824 */ /* 0x040fe200078e02ff */
[----:B------:R-:W-:Y:S01]  /*1e70*/  LEA R173, P1, R14, c[0x0][0x168], 0x1 ;  /* 0x00005a000ead7a11 */ /* 0x000fe200078208ff */
[----:B------:R-:W-:Y:S01]  /*1e80*/  IMAD.SHL.U32 R35, R39, 0x2, RZ ;  /* 0x0000000227237824 */ /* 0x000fe200078e00ff */
[----:B------:R-:W-:Y:S01]  /*1e90*/  LEA R161, P6, R20, c[0x0][0x168], 0x1 ;  /* 0x00005a0014a17a11 */ /* 0x000fe200078c08ff */
[----:B------:R-:W-:Y:S01]  /*1ea0*/  IMAD.MOV.U32 R40, RZ, RZ, c[0x0][0x160] ;  /* 0x00005800ff287624 */ /* 0x000fe200078e00ff */
[----:B------:R-:W-:Y:S01]  /*1eb0*/  LEA.HI.X.SX32 R171, R14, c[0x0][0x16c], 0x1, P1 ;  /* 0x00005b000eab7a11 */ /* 0x000fe200008f0eff */
[----:B0-----:R-:W-:Y:S01]  /*1ec0*/  IMAD.WIDE R4, R25, 0x2, RZ ;  /* 0x0000000219047825 */ /* 0x001fe200078e02ff */
[----:B------:R-:W-:-:S02]  /*1ed0*/  LEA R157, P3, R21, c[0x0][0x168], 0x1 ;  /* 0x00005a00159d7a11 */ /* 0x000fc400078608ff */
[----:B------:R-:W-:Y:S02]  /*1ee0*/  LEA R149, P1, R24, c[0x0][0x168], 0x1 ;  /* 0x00005a0018957a11 */ /* 0x000fe400078208ff */
[----:B------:R-:W-:Y:S01]  /*1ef0*/  LEA R165, P4, R18, c[0x0][0x168], 0x1 ;  /* 0x00005a0012a57a11 */ /* 0x000fe200078808ff */
[--C-:B------:R-:W-:Y:S01]  /*1f00*/  IMAD.WIDE R12, R29, 0x2, R4.reuse ;  /* 0x000000021d0c7825 */ /* 0x100fe200078e0204 */
[----:B------:R-:W-:Y:S02]  /*1f10*/  LEA R151, P2, R22, c[0x0][0x168], 0x1 ;  /* 0x00005a0016977a11 */ /* 0x000fe400078408ff */
[----:B------:R-:W-:Y:S01]  /*1f20*/  LOP3.LUT R0, R3, 0x10, RZ, 0x3c, !PT ;  /* 0x0000001003007812 */ /* 0x000fe200078e3cff */
[--C-:B------:R-:W-:Y:S01]  /*1f30*/  IMAD.WIDE R16, R33, 0x2, R4.reuse ;  /* 0x0000000221107825 */ /* 0x100fe200078e0204 */
[----:B------:R0:W-:Y:S01]  /*1f40*/  STL.64 [R1+0xc8], R12 ;  /* 0x0000c80c01007387 */ /* 0x0001e20000100a00 */
[----:B------:R-:W-:Y:S02]  /*1f50*/  LOP3.LUT R0, R3, 0x40, RZ, 0x3c, !PT ;  /* 0x0000004003007812 */ /* 0x000fe400078e3cff */
[----:B------:R-:W-:Y:S01]  /*1f60*/  LEA.HI.X.SX32 R160, R20, c[0x0][0x16c], 0x1, P6 ;  /* 0x00005b0014a07a11 */ /* 0x000fe200030f0eff */
[----:B------:R1:W-:Y:S01]  /*1f70*/  STL.64 [R1+0xc0], R8 ;  /* 0x0000c00801007387 */ /* 0x0003e20000100a00 */
[----:B------:R-:W-:Y:S01]  /*1f80*/  LEA.HI.X.SX32 R156, R21, c[0x0][0x16c], 0x1, P3 ;  /* 0x00005b00159c7a11 */ /* 0x000fe200018f0eff */
[--C-:B------:R-:W-:Y:S01]  /*1f90*/  IMAD.WIDE R250, R249, 0x2, R4.reuse ;  /* 0x00000002f9fa7825 */ /* 0x100fe200078e0204 */
[----:B------:R-:W-:Y:S01]  /*1fa0*/  LEA.HI.X.SX32 R148, R24, c[0x0][0x16c], 0x1, P1 ;  /* 0x00005b0018947a11 */ /* 0x000fe200008f0eff */
[----:B------:R2:W-:Y:S01]  /*1fb0*/  STL.64 [R1+0xb8], R16 ;  /* 0x0000b81001007387 */ /* 0x0005e20000100a00 */
[----:B------:R-:W-:Y:S01]  /*1fc0*/  LOP3.LUT R0, R3, 0x60, RZ, 0x3c, !PT ;  /* 0x0000006003007812 */ /* 0x000fe200078e3cff */
[----:B------:R-:W-:Y:S01]  /*1fd0*/  IMAD.WIDE R244, R243, 0x2, R4 ;  /* 0x00000002f3f47825 */ /* 0x000fe200078e0204 */
[----:B------:R-:W-:-:S02]  /*1fe0*/  LEA.HI.X.SX32 R163, R18, c[0x0][0x16c], 0x1, P4 ;  /* 0x00005b0012a37a11 */ /* 0x000fc400020f0eff */
[----:B------:R-:W-:Y:S01]  /*1ff0*/  LEA.HI.X.SX32 R150, R22, c[0x0][0x16c], 0x1, P2 ;  /* 0x00005b0016967a11 */ /* 0x000fe200010f0eff */
[----:B0-----:R-:W-:Y:S01]  /*2000*/  IMAD.WIDE R12, R33, 0x2, R6 ;  /* 0x00000002210c7825 */ /* 0x001fe200078e0206 */
[----:B------:R-:W-:-:S03]  /*2010*/  LOP3.LUT R0, R2, 0x40, RZ, 0x3c, !PT ;  /* 0x0000004002007812 */ /* 0x000fc600078e3cff */
[C---:B-1----:R-:W-:Y:S01]  /*2020*/  IMAD.WIDE R8, R37.reuse, 0x2, R4 ;  /* 0x0000000225087825 */ /* 0x042fe200078e0204 */
[----:B------:R0:W-:Y:S03]  /*2030*/  STL.64 [R1+0xb0], R12 ;  /* 0x0000b00c01007387 */ /* 0x0001e60000100a00 */
[----:B--2---:R-:W-:Y:S01]  /*2040*/  IMAD.WIDE R16, R37, 0x2, R6 ;  /* 0x0000000225107825 */ /* 0x004fe200078e0206 */
[----:B------:R1:W-:Y:S03]  /*2050*/  STL.64 [R1+0xa8], R8 ;  /* 0x0000a80801007387 */ /* 0x0003e60000100a00 */
[--C-:B------:R-:W-:Y:S01]  /*2060*/  IMAD.WIDE R238, R237, 0x2, R4.reuse ;  /* 0x00000002edee7825 */ /* 0x100fe200078e0204 */
[----:B------:R2:W-:Y:S03]  /*2070*/  STL.64 [R1+0xa0], R16 ;  /* 0x0000a01001007387 */ /* 0x0005e60000100a00 */
[----:B------:R-:W-:-:S04]  /*2080*/  IMAD.WIDE R232, R231, 0x2, R4 ;  /* 0x00000002e7e87825 */ /* 0x000fc800078e0204 */
[----:B0-----:R-:W-:-:S04]  /*2090*/  IMAD.WIDE R12, R41, 0x2, R4 ;  /* 0x00000002290c7825 */ /* 0x001fc800078e0204 */
[----:B-1----:R-:W-:Y:S01]  /*20a0*/  IMAD.WIDE R8, R41, 0x2, R6 ;  /* 0x0000000229087825 */ /* 0x002fe200078e0206 */
[----:B------:R0:W-:Y:S03]  /*20b0*/  STL.64 [R1+0x98], R12 ;  /* 0x0000980c01007387 */ /* 0x0001e60000100a00 */
[--C-:B--2---:R-:W-:Y:S01]  /*20c0*/  IMAD.WIDE R16, R43, 0x2, R4.reuse ;  /* 0x000000022b107825 */ /* 0x104fe200078e0204 */
[----:B------:R1:W-:Y:S03]  /*20d0*/  STL.64 [R1+0x90], R8 ;  /* 0x0000900801007387 */ /* 0x0003e60000100a00 */
[--C-:B------:R-:W-:Y:S01]  /*20e0*/  IMAD.WIDE R202, R201, 0x2, R4.reuse ;  /* 0x00000002c9ca7825 */ /* 0x100fe200078e0204 */
[----:B------:R2:W-:Y:S03]  /*20f0*/  STL.64 [R1+0x88], R16 ;  /* 0x0000881001007387 */ /* 0x0005e60000100a00 */
[----:B------:R-:W-:-:S04]  /*2100*/  IMAD.WIDE R198, R197, 0x2, R4 ;  /* 0x00000002c5c67825 */ /* 0x000fc800078e0204 */
[----:B0-----:R-:W-:-:S04]  /*2110*/  IMAD.WIDE R12, R43, 0x2, R6 ;  /* 0x000000022b0c7825 */ /* 0x001fc800078e0206 */
        /* <DEDUP_REMOVED lines=36> */
[----:B------:R-:W-:Y:S01]  /*2360*/  IMAD.WIDE R36, R39, 0x2, R4 ;  /* 0x0000000227247825 */ /* 0x000fe200078e0204 */
[----:B------:R2:W-:Y:S03]  /*2370*/  STL.64 [R1+0x10], R16 ;  /* 0x0000101001007387 */ /* 0x0005e60000100a00 */
[----:B------:R-:W-:-:S04]  /*2380*/  IMAD.WIDE R248, R249, 0x2, R6 ;  /* 0x00000002f9f87825 */ /* 0x000fc800078e0206 */
[----:B0-----:R-:W-:-:S04]  /*2390*/  IMAD.WIDE R12, R59, 0x2, R4 ;  /* 0x000000023b0c7825 */ /* 0x001fc800078e0204 */
[----:B-1----:R-:W-:Y:S01]  /*23a0*/  IMAD.WIDE R8, R59, 0x2, R6 ;  /* 0x000000023b087825 */ /* 0x002fe200078e0206 */
[----:B------:R0:W-:Y:S03]  /*23b0*/  STL.64 [R1+0x8], R12 ;  /* 0x0000080c01007387 */ /* 0x0001e60000100a00 */
[----:B--2---:R-:W-:Y:S01]  /*23c0*/  IMAD.WIDE R16, R19, 0x2, R4 ;  /* 0x0000000213107825 */ /* 0x004fe200078e0204 */
[----:B------:R1:W-:Y:S03]  /*23d0*/  STL.64 [R1], R8 ;  /* 0x0000000801007387 */ /* 0x0003e60000100a00 */
[----:B------:R-:W-:-:S04]  /*23e0*/  IMAD.WIDE R242, R243, 0x2, R6 ;  /* 0x00000002f3f27825 */ /* 0x000fc800078e0206 */
[----:B------:R-:W-:-:S04]  /*23f0*/  IMAD.WIDE R236, R237, 0x2, R6 ;  /* 0x00000002edec7825 */ /* 0x000fc800078e0206 */
[----:B0-----:R-:W-:-:S04]  /*2400*/  IMAD.WIDE R12, R15, 0x2, R4 ;  /* 0x000000020f0c7825 */ /* 0x001fc800078e0204 */
[----:B-1----:R-:W-:-:S04]  /*2410*/  IMAD.WIDE R8, R11, 0x2, R4 ;  /* 0x000000020b087825 */ /* 0x002fc800078e0204 */
[----:B------:R-:W-:-:S04]  /*2420*/  IMAD.WIDE R230, R231, 0x2, R6 ;  /* 0x00000002e7e67825 */ /* 0x000fc800078e0206 */
        /* <DEDUP_REMOVED lines=14> */
[----:B------:R-:W-:Y:S02]  /*2510*/  IMAD.MOV.U32 R41, RZ, RZ, c[0x0][0x164] ;  /* 0x00005900ff297624 */ /* 0x000fe400078e00ff */
.L_x_3:
[----:B------:R-:W2:Y:S04]  /*2520*/  LDL.64 R46, [R1+0x18] ;  /* 0x00001800012e7983 */ /* 0x000ea80000100a00 */
[----:B------:R0:W-:Y:S04]  /*2530*/  STL.64 [R1+0x118], R84 ;  /* 0x0001185401007387 */ /* 0x0001e80000100a00 */
[----:B0-----:R-:W3:Y:S04]  /*2540*/  LDL.64 R84, [R1+0x8] ;  /* 0x0000080001547983 */ /* 0x001ee80000100a00 */
[----:B------:R0:W-:Y:S04]  /*2550*/  STL.64 [R1+0x110], R86 ;  /* 0x0001105601007387 */ /* 0x0001e80000100a00 */
[----:B0-----:R-:W4:Y:S04]  /*2560*/  LDL.64 R86, [R1] ;  /* 0x0000000001567983 */ /* 0x001f280000100a00 */
[----:B------:R0:W-:Y:S04]  /*2570*/  STL.64 [R1+0x108], R80 ;  /* 0x0001085001007387 */ /* 0x0001e80000100a00 */
[----:B0-----:R-:W5:Y:S01]  /*2580*/  LDL.64 R80, [R1+0x10] ;  /* 0x0000100001507983 */ /* 0x001f620000100a00 */
[----:B------:R-:W-:-:S02]  /*2590*/  ISETP.GT.AND P2, PT, R179, RZ, PT ;  /* 0x000000ffb300720c */ /* 0x000fc40003f44270 */
[-C--:B------:R-:W-:Y:S01]  /*25a0*/  IADD3 R44, P1, R6, R40.reuse, RZ ;  /* 0x00000028062c7210 */ /* 0x080fe20007f3e0ff */
[----:B------:R0:W-:Y:S01]  /*25b0*/  STL.64 [R1+0x100], R82 ;  /* 0x0001005201007387 */ /* 0x0001e20000100a00 */
[----:B------:R-:W-:Y:S02]  /*25c0*/  PRMT R162, RZ, 0x7610, R162 ;  /* 0x00007610ffa27816 */ /* 0x000fe400000000a2 */
[----:B------:R-:W-:Y:S01]  /*25d0*/  IADD3 R42, P0, R4, R40, RZ ;  /* 0x00000028042a7210 */ /* 0x000fe20007f1e0ff */
[--C-:B------:R-:W-:Y:S01]  /*25e0*/  IMAD.X R45, R7, 0x1, R41.reuse, P1 ;  /* 0x00000001072d7824 */ /* 0x100fe200008e0629 */
[----:B------:R-:W-:Y:S02]  /*25f0*/  ISETP.GT.AND P3, PT, R179, 0x1, PT ;  /* 0x00000001b300780c */ /* 0x000fe40003f64270 */
[----:B------:R-:W-:Y:S01]  /*2600*/  PRMT R164, RZ, 0x7610, R164 ;  /* 0x00007610ffa47816 */ /* 0x000fe200000000a4 */
[----:B------:R-:W-:Y:S02]  /*2610*/  IMAD.X R43, R5, 0x1, R41, P0 ;  /* 0x00000001052b7824 */ /* 0x000fe400000e0629 */
[----:B------:R1:W2:Y:S01]  /*2620*/  @P2 LDG.E.U16 R162, [R44.64] ;  /* 0x000000042ca22981 */ /* 0x0002a2000c1e1500 */
[----:B------:R-:W-:-:S03]  /*2630*/  PRMT R204, RZ, 0x7610, R204 ;  /* 0x00007610ffcc7816 */ /* 0x000fc600000000cc */
[----:B------:R1:W2:Y:S01]  /*2640*/  @P2 LDG.E.U16 R164, [R42.64] ;  /* 0x000000042aa42981 */ /* 0x0002a2000c1e1500 */
[----:B------:R-:W-:Y:S02]  /*2650*/  PRMT R48, RZ, 0x7610, R48 ;  /* 0x00007610ff307816 */ /* 0x000fe40000000030 */
[----:B------:R-:W-:Y:S01]  /*2660*/  PRMT R49, RZ, 0x7610, R49 ;  /* 0x00007610ff317816 */ /* 0x000fe20000000031 */
[----:B0-----:R-:W2:Y:S01]  /*2670*/  LDL.64 R82, [R1+0x50] ;  /* 0x0000500001527983 */ /* 0x001ea20000100a00 */
[----:B-1----:R-:W-:Y:S02]  /*2680*/  IADD3 R44, P1, R38, R40, RZ ;  /* 0x00000028262c7210 */ /* 0x002fe40007f3e0ff */
[----:B------:R-:W-:-:S03]  /*2690*/  ISETP.GT.AND P2, PT, R179, 0x2, PT ;  /* 0x00000002b300780c */ /* 0x000fc60003f44270 */
[----:B------:R-:W-:Y:S01]  /*26a0*/  IMAD.X R45, R39, 0x1, R41, P1 ;  /* 0x00000001272d7824 */ /* 0x000fe200008e0629 */
[----:B------:R-:W-:-:S04]  /*26b0*/  IADD3 R42, P0, R36, R40, RZ ;  /* 0x00000028242a7210 */ /* 0x000fc80007f1e0ff */
[----:B------:R0:W2:Y:S01]  /*26c0*/  @P3 LDG.E.U16 R204, [R44.64] ;  /* 0x000000042ccc3981 */ /* 0x0000a2000c1e1500 */
[----:B------:R-:W-:-:S05]  /*26d0*/  IMAD.X R43, R37, 0x1, R41, P0 ;  /* 0x00000001252b7824 */ /* 0x000fca00000e0629 */
[----:B------:R1:W2:Y:S01]  /*26e0*/  @P3 LDG.E.U16 R48, [R42.64] ;  /* 0x000000042a303981 */ /* 0x0002a2000c1e1500 */
[----:B0-----:R-:W-:Y:S02]  /*26f0*/  IADD3 R44, P1, R34, R40, RZ ;  /* 0x00000028222c7210 */ /* 0x001fe40007f3e0ff */
[----:B------:R-:W-:-:S03]  /*2700*/  ISETP.GT.AND P3, PT, R179, 0x3, PT ;  /* 0x00000003b300780c */ /* 0x000fc60003f64270 */
[--C-:B------:R-:W-:Y:S01]  /*2710*/  IMAD.X R45, R35, 0x1, R41.reuse, P1 ;  /* 0x00000001232d7824 */ /* 0x100fe200008e0629 */
[----:B-1----:R-:W-:Y:S02]  /*2720*/  IADD3 R42, P0, R32, R40, RZ ;  /* 0x00000028202a7210 */ /* 0x002fe40007f1e0ff */
[----:B------:R-:W-:Y:S02]  /*2730*/  PRMT R50, RZ, 0x7610, R50 ;  /* 0x00007610ff327816 */ /* 0x000fe40000000032 */
[----:B------:R0:W2:Y:S01]  /*2740*/  @P2 LDG.E.U16 R49, [R44.64] ;  /* 0x000000042c312981 */ /* 0x0000a2000c1e1500 */
[----:B------:R-:W-:Y:S01]  /*2750*/  IMAD.X R43, R33, 0x1, R41, P0 ;  /* 0x00000001212b7824 */ /* 0x000fe200000e0629 */
[----:B------:R-:W-:-:S04]  /*2760*/  PRMT R51, RZ, 0x7610, R51 ;  /* 0x00007610ff337816 */ /* 0x000fc80000000033 */
        /* <DEDUP_REMOVED lines=145> */
[----:B----4-:R-:W-:Y:S02]  /*3080*/  IADD3 R44, P1, R86, R40, RZ ;  /* 0x00000028562c7210 */ /* 0x010fe40007f3e0ff */
[----:B------:R-:W-:-:S03]  /*3090*/  ISETP.GT.AND P2, PT, R179, 0x14, PT ;  /* 0x00000014b300780c */ /* 0x000fc60003f44270 */
[----:B------:R-:W-:Y:S01]  /*30a0*/  IMAD.X R45, R87, 0x1, R41, P1 ;  /* 0x00000001572d7824 */ /* 0x000fe200008e0629 */
[----:B------:R-:W-:Y:S01]  /*30b0*/  PRMT R145, RZ, 0x7610, R145 ;  /* 0x00007610ff917816 */ /* 0x000fe20000000091 */
[----:B------:R-:W4:Y:S04]  /*30c0*/  LDL.64 R86, [R1+0x30] ;  /* 0x0000300001567983 */ /* 0x000f280000100a00 */
[----:B------:R5:W4:Y:S01]  /*30d0*/  @P3 LDG.E.U16 R79, [R44.64] ;  /* 0x000000042c4f3981 */ /* 0x000b22000c1e1500 */
[-C--:B---3--:R-:W-:Y:S02]  /*30e0*/  IADD3 R42, P0, R84, R40.reuse, RZ ;  /* 0x00000028542a7210 */ /* 0x088fe40007f1e0ff */
[----:B-----5:R-:W-:-:S05]  /*30f0*/  IADD3 R44, P1, R80, R40, RZ ;  /* 0x00000028502c7210 */ /* 0x020fca0007f3e0ff */
[--C-:B------:R-:W-:Y:S02]  /*3100*/  IMAD.X R45, R81, 0x1, R41.reuse, P1 ;  /* 0x00000001512d7824 */ /* 0x100fe400008e0629 */
[----:B------:R-:W-:Y:S01]  /*3110*/  IMAD.X R43, R85, 0x1, R41, P0 ;  /* 0x00000001552b7824 */ /* 0x000fe200000e0629 */
[----:B------:R-:W3:Y:S04]  /*3120*/  LDL.64 R80, [R1+0x38] ;  /* 0x0000380001507983 */ /* 0x000ee80000100a00 */
[----:B------:R0:W5:Y:S04]  /*3130*/  @P2 LDG.E.U16 R145, [R44.64] ;  /* 0x000000042c912981 */ /* 0x000168000c1e1500 */
[----:B------:R-:W3:Y:S04]  /*3140*/  LDL.64 R84, [R1+0x28] ;  /* 0x0000280001547983 */ /* 0x000ee80000100a00 */
[----:B0-----:R-:W3:Y:S01]  /*3150*/  LDL.64 R44, [R1+0x20] ;  /* 0x00002000012c7983 */ /* 0x001ee20000100a00 */
[----:B------:R-:W-:-:S06]  /*3160*/  PRMT R144, RZ, 0x7610, R144 ;  /* 0x00007610ff907816 */ /* 0x000fcc0000000090 */
[----:B------:R2:W4:Y:S01]  /*3170*/  @P3 LDG.E.U16 R144, [R42.64] ;  /* 0x000000042a903981 */ /* 0x000522000c1e1500 */
[----:B------:R-:W-:Y:S02]  /*3180*/  PRMT R146, RZ, 0x7610, R146 ;  /* 0x00007610ff927816 */ /* 0x000fe40000000092 */
[----:B------:R-:W-:Y:S02]  /*3190*/  ISETP.GT.AND P3, PT, R179, 0x15, PT ;  /* 0x00000015b300780c */ /* 0x000fe40003f64270 */
[----:B--2---:R-:W-:-:S05]  /*31a0*/  IADD3 R42, P0, R46, R40, RZ ;  /* 0x000000282e2a7210 */ /* 0x004fca0007f1e0ff */
[----:B------:R-:W-:Y:S01]  /*31b0*/  IMAD.X R43, R47, 0x1, R41, P0 ;  /* 0x000000012f2b7824 */ /* 0x000fe200000e0629 */
[----:B------:R-:W-:-:S04]  /*31c0*/  PRMT R147, RZ, 0x7610, R147 ;  /* 0x00007610ff937816 */ /* 0x000fc80000000093 */
[----:B------:R0:W2:Y:S01]  /*31d0*/  @P2 LDG.E.U16 R146, [R42.64] ;  /* 0x000000042a922981 */ /* 0x0000a2000c1e1500 */
[----:B------:R-:W-:Y:S02]  /*31e0*/  PRMT R152, RZ, 0x7610, R152 ;  /* 0x00007610ff987816 */ /* 0x000fe40000000098 */
[-C--:B---3--:R-:W-:Y:S01]  /*31f0*/  IADD3 R46, P0, R44, R40.reuse, RZ ;  /* 0x000000282c2e7210 */ /* 0x088fe20007f1e0ff */
[----:B0-----:R-:W-:Y:S02]  /*3200*/  IMAD.MOV.U32 R43, RZ, RZ, R45 ;  /* 0x000000ffff2b7224 */ /* 0x001fe400078e002d */
[----:B------:R-:W-:Y:S01]  /*3210*/  IMAD.MOV.U32 R42, RZ, RZ, R44 ;  /* 0x000000ffff2a7224 */ /* 0x000fe200078e002c */
[----:B------:R-:W-:Y:S01]  /*3220*/  IADD3 R44, P1, R84, R40, RZ ;  /* 0x00000028542c7210 */ /* 0x000fe20007f3e0ff */
[----:B------:R-:W-:-:S04]  /*3230*/  IMAD.X R47, R43, 0x1, R41, P0 ;  /* 0x000000012b2f7824 */ /* 0x000fc800000e0629 */
[----:B------:R-:W-:Y:S01]  /*3240*/  IMAD.X R45, R85, 0x1, R41, P1 ;  /* 0x00000001552d7824 */ /* 0x000fe200008e0629 */
[----:B------:R0:W3:Y:S04]  /*3250*/  @P3 LDG.E.U16 R147, [R46.64] ;  /* 0x000000042e933981 */ /* 0x0000e8000c1e1500 */
[----:B------:R-:W2:Y:S01]  /*3260*/  LDL.LU.64 R84, [R1+0x118] ;  /* 0x0001180001547983 */ /* 0x000ea20000300a00 */
[----:B----4-:R-:W-:-:S03]  /*3270*/  IADD3 R42, P0, R86, R40, RZ ;  /* 0x00000028562a7210 */ /* 0x010fc60007f1e0ff */
[----:B------:R1:W4:Y:S04]  /*3280*/  @P3 LDG.E.U16 R152, [R44.64] ;  /* 0x000000042c983981 */ /* 0x000328000c1e1500 */
[----:B0-----:R-:W2:Y:S01]  /*3290*/  LDL.64 R46, [R1+0x40] ;  /* 0x00004000012e7983 */ /* 0x001ea20000100a00 */
[----:B------:R-:W-:-:S03]  /*32a0*/  IMAD.X R43, R87, 0x1, R41, P0 ;  /* 0x00000001572b7824 */ /* 0x000fc600000e0629 */
[----:B------:R-:W3:Y:S01]  /*32b0*/  LDL.64 R86, [R1+0x58] ;  /* 0x0000580001567983 */ /* 0x000ee20000100a00 */
[----:B-1----:R-:W-:-:S05]  /*32c0*/  IADD3 R44, P0, R80, R40, RZ ;  /* 0x00000028502c7210 */ /* 0x002fca0007f1e0ff */
[----:B------:R-:W-:Y:S02]  /*32d0*/  IMAD.X R45, R81, 0x1, R41, P0 ;  /* 0x00000001512d7824 */ /* 0x000fe400000e0629 */
[----:B------:R-:W4:Y:S01]  /*32e0*/  LDL.64 R80, [R1+0x48] ;  /* 0x0000480001507983 */ /* 0x000f220000100a00 */
[----:B------:R-:W-:Y:S02]  /*32f0*/  ISETP.GT.AND P2, PT, R179, 0x16, PT ;  /* 0x00000016b300780c */ /* 0x000fe40003f44270 */
[----:B------:R-:W-:Y:S02]  /*3300*/  PRMT R153, RZ, 0x7610, R153 ;  /* 0x00007610ff997816 */ /* 0x000fe40000000099 */
[----:B------:R-:W-:-:S09]  /*3310*/  PRMT R154, RZ, 0x7610, R154 ;  /* 0x00007610ff9a7816 */ /* 0x000fd2000000009a */
[----:B------:R0:W5:Y:S04]  /*3320*/  @P2 LDG.E.U16 R153, [R42.64] ;  /* 0x000000042a992981 */ /* 0x000168000c1e1500 */
[----:B------:R2:W5:Y:S01]  /*3330*/  @P2 LDG.E.U16 R154, [R44.64] ;  /* 0x000000042c9a2981 */ /* 0x000562000c1e1500 */
[----:B0-----:R-:W-:-:S05]  /*3340*/  IADD3 R42, P3, R82, R40, RZ ;  /* 0x00000028522a7210 */ /* 0x001fca0007f7e0ff */
[----:B------:R-:W-:Y:S02]  /*3350*/  IMAD.X R43, R83, 0x1, R41, P3 ;  /* 0x00000001532b7824 */ /* 0x000fe400018e0629 */
[----:B------:R-:W5:Y:S01]  /*3360*/  LDL.64 R82, [R1+0x60] ;  /* 0x0000600001527983 */ /* 0x000f620000100a00 */
[C---:B------:R-:W-:Y:S02]  /*3370*/  ISETP.GT.AND P1, PT, R179.reuse, 0x18, PT ;  /* 0x00000018b300780c */ /* 0x040fe40003f24270 */
[----:B------:R-:W-:Y:S02]  /*3380*/  ISETP.GT.AND P0, PT, R179, 0x17, PT ;  /* 0x00000017b300780c */ /* 0x000fe40003f04270 */
[----:B------:R-:W-:Y:S02]  /*3390*/  PRMT R174, RZ, 0x7610, R174 ;  /* 0x00007610ffae7816 */ /* 0x000fe400000000ae */
[----:B------:R-:W-:-:S07]  /*33a0*/  PRMT R155, RZ, 0x7610, R155 ;  /* 0x00007610ff9b7816 */ /* 0x000fce000000009b */
[----:B------:R3:W5:Y:S01]  /*33b0*/  @P1 LDG.E.U16 R174, [R42.64] ;  /* 0x000000042aae1981 */ /* 0x000762000c1e1500 */
[----:B--2---:R-:W-:-:S05]  /*33c0*/  IADD3 R44, P3, R46, R40, RZ ;  /* 0x000000282e2c7210 */ /* 0x004fca0007f7e0ff */
[----:B------:R-:W-:Y:S02]  /*33d0*/  IMAD.X R45, R47, 0x1, R41, P3 ;  /* 0x000000012f2d7824 */ /* 0x000fe400018e0629 */
[----:B------:R-:W2:Y:S01]  /*33e0*/  LDL.64 R46, [R1+0x68] ;  /* 0x00006800012e7983 */ /* 0x000ea20000100a00 */
[----:B---3--:R-:W-:-:S03]  /*33f0*/  IADD3 R42, P2, R86, R40, RZ ;  /* 0x00000028562a7210 */ /* 0x008fc60007f5e0ff */
[----:B------:R4:W3:Y:S02]  /*3400*/  @P0 LDG.E.U16 R155, [R44.64] ;  /* 0x000000042c9b0981 */ /* 0x0008e4000c1e1500 */
[----:B------:R-:W-:Y:S01]  /*3410*/  IMAD.X R43, R87, 0x1, R41, P2 ;  /* 0x00000001572b7824 */ /* 0x000fe200010e0629 */
[----:B------:R-:W-:Y:S01]  /*3420*/  PRMT R206, RZ, 0x7610, R206 ;  /* 0x00007610ffce7816 */ /* 0x000fe200000000ce */
[----:B------:R-:W3:Y:S01]  /*3430*/  LDL.LU.64 R86, [R1+0x110] ;  /* 0x0001100001567983 */ /* 0x000ee20000300a00 */
[----:B----4-:R-:W-:-:S05]  /*3440*/  IADD3 R44, P2, R80, R40, RZ ;  /* 0x00000028502c7210 */ /* 0x010fca0007f5e0ff */
[----:B------:R-:W-:Y:S02]  /*3450*/  IMAD.X R45, R81, 0x1, R41, P2 ;  /* 0x00000001512d7824 */ /* 0x000fe400010e0629 */
[----:B------:R-:W4:Y:S04]  /*3460*/  LDL.64 R80, [R1+0x78] ;  /* 0x0000780001507983 */ /* 0x000f280000100a00 */
[----:B------:R0:W3:Y:S04]  /*3470*/  @P0 LDG.E.U16 R206, [R44.64] ;  /* 0x000000042cce0981 */ /* 0x0000e8000c1e1500 */
[----:B0-----:R-:W3:Y:S01]  /*3480*/  LDL.64 R44, [R1+0x70] ;  /* 0x00007000012c7983 */ /* 0x001ee20000100a00 */
[----:B------:R-:W-:-:S02]  /*3490*/  PRMT R176, RZ, 0x7610, R176 ;  /* 0x00007610ffb07816 */ /* 0x000fc400000000b0 */
[----:B------:R-:W-:-:S04]  /*34a0*/  ISETP.GT.AND P3, PT, R179, 0x19, PT ;  /* 0x00000019b300780c */ /* 0x000fc80003f64270 */
[----:B------:R5:W4:Y:S01]  /*34b0*/  @P1 LDG.E.U16 R176, [R42.64] ;  /* 0x000000042ab01981 */ /* 0x000b22000c1e1500 */
[----:B------:R-:W-:Y:S02]  /*34c0*/  PRMT R207, RZ, 0x7610, R207 ;  /* 0x00007610ffcf7816 */ /* 0x000fe400000000cf */
[----:B-----5:R-:W-:-:S05]  /*34d0*/  IADD3 R42, P1, R82, R40, RZ ;  /* 0x00000028522a7210 */ /* 0x020fca0007f3e0ff */
[----:B------:R-:W-:Y:S02]  /*34e0*/  IMAD.X R43, R83, 0x1, R41, P1 ;  /* 0x00000001532b7824 */ /* 0x000fe400008e0629 */
[----:B------:R-:W5:Y:S04]  /*34f0*/  LDL.64 R82, [R1+0x80] ;  /* 0x0000800001527983 */ /* 0x000f680000100a00 */
[----:B------:R2:W5:Y:S02]  /*3500*/  @P3 LDG.E.U16 R207, [R42.64] ;  /* 0x000000042acf3981 */ /* 0x000564000c1e1500 */
[----:B--2---:R-:W-:-:S05]  /*3510*/  IADD3 R42, P0, R46, R40, RZ ;  /* 0x000000282e2a7210 */ /* 0x004fca0007f1e0ff */
[----:B------:R-:W-:Y:S02]  /*3520*/  IMAD.X R43, R47, 0x1, R41, P0 ;  /* 0x000000012f2b7824 */ /* 0x000fe400000e0629 */
[----:B------:R-:W2:Y:S01]  /*3530*/  LDL.64 R46, [R1+0x88] ;  /* 0x00008800012e7983 */ /* 0x000ea20000100a00 */
[----:B------:R-:W-:Y:S02]  /*3540*/  PRMT R208, RZ, 0x7610, R208 ;  /* 0x00007610ffd07816 */ /* 0x000fe400000000d0 */
[----:B------:R-:W-:-:S04]  /*3550*/  ISETP.GT.AND P1, PT, R179, 0x1a, PT ;  /* 0x0000001ab300780c */ /* 0x000fc80003f24270 */
[----:B------:R3:W2:Y:S01]  /*3560*/  @P3 LDG.E.U16 R208, [R42.64] ;  /* 0x000000042ad03981 */ /* 0x0006a2000c1e1500 */
[----:B------:R-:W-:Y:S02]  /*3570*/  PRMT R209, RZ, 0x7610, R209 ;  /* 0x00007610ffd17816 */ /* 0x000fe400000000d1 */
[----:B---3--:R-:W-:-:S05]  /*3580*/  IADD3 R42, P0, R44, R40, RZ ;  /* 0x000000282c2a7210 */ /* 0x008fca0007f1e0ff */
[----:B------:R-:W-:Y:S01]  /*3590*/  IMAD.X R43, R45, 0x1, R41, P0 ;  /* 0x000000012d2b7824 */ /* 0x000fe200000e0629 */
[----:B------:R-:W-:Y:S01]  /*35a0*/  PRMT R210, RZ, 0x7610, R210 ;  /* 0x00007610ffd27816 */ /* 0x000fe200000000d2 */
[----:B------:R-:W3:Y:S04]  /*35b0*/  LDL.64 R44, [R1+0x98] ;  /* 0x00009800012c7983 */ /* 0x000ee80000100a00 */
[----:B------:R4:W3:Y:S02]  /*35c0*/  @P1 LDG.E.U16 R209, [R42.64] ;  /* 0x000000042ad11981 */ /* 0x0008e4000c1e1500 */
[----:B----4-:R-:W-:-:S05]  /*35d0*/  IADD3 R42, P0, R80, R40, RZ ;  /* 0x00000028502a7210 */ /* 0x010fca0007f1e0ff */
[----:B------:R-:W-:Y:S02]  /*35e0*/  IMAD.X R43, R81, 0x1, R41, P0 ;  /* 0x00000001512b7824 */ /* 0x000fe400000e0629 */
[----:B------:R-:W4:Y:S04]  /*35f0*/  LDL.64 R80, [R1+0x90] ;  /* 0x0000900001507983 */ /* 0x000f280000100a00 */
[----:B------:R5:W3:Y:S01]  /*3600*/  @P1 LDG.E.U16 R210, [R42.64] ;  /* 0x000000042ad21981 */ /* 0x000ae2000c1e1500 */
[----:B------:R-:W-:Y:S02]  /*3610*/  ISETP.GT.AND P1, PT, R179, 0x1b, PT ;  /* 0x0000001bb300780c */ /* 0x000fe40003f24270 */
        /* <DEDUP_REMOVED lines=8> */
[----:B------:R-:W-:-:S06]  /*36a0*/  PRMT R212, RZ, 0x7610, R212 ;  /* 0x00007610ffd47816 */ /* 0x000fcc00000000d4 */
[----:B------:R4:W2:Y:S01]  /*36b0*/  @P1 LDG.E.U16 R212, [R42.64] ;  /* 0x000000042ad41981 */ /* 0x0008a2000c1e1500 */
[----:B------:R-:W-:Y:S02]  /*36c0*/  ISETP.GT.AND P1, PT, R179, 0x1c, PT ;  /* 0x0000001cb300780c */ /* 0x000fe40003f24270 */
[----:B------:R-:W-:Y:S02]  /*36d0*/  PRMT R213, RZ, 0x7610, R213 ;  /* 0x00007610ffd57816 */ /* 0x000fe400000000d5 */
[----:B------:R-:W-:Y:S02]  /*36e0*/  PRMT R214, RZ, 0x7610, R214 ;  /* 0x00007610ffd67816 */ /* 0x000fe400000000d6 */
[----:B------:R-:W-:Y:S02]  /*36f0*/  PRMT R215, RZ, 0x7610, R215 ;  /* 0x00007610ffd77816 */ /* 0x000fe400000000d7 */
[----:B----4-:R-:W-:-:S05]  /*3700*/  IADD3 R42, P0, R80, R40, RZ ;  /* 0x00000028502a7210 */ /* 0x010fca0007f1e0ff */
[----:B------:R-:W-:Y:S02]  /*3710*/  IMAD.X R43, R81, 0x1, R41, P0 ;  /* 0x00000001512b7824 */ /* 0x000fe400000e0629 */
[----:B------:R-:W4:Y:S04]  /*3720*/  LDL.64 R80, [R1+0xb0] ;  /* 0x0000b00001507983 */ /* 0x000f280000100a00 */
[----:B------:R3:W4:Y:S02]  /*3730*/  @P1 LDG.E.U16 R213, [R42.64] ;  /* 0x000000042ad51981 */ /* 0x000724000c1e1500 */
[----:B---3--:R-:W-:-:S05]  /*3740*/  IADD3 R42, P0, R44, R40, RZ ;  /* 0x000000282c2a7210 */ /* 0x008fca0007f1e0ff */
[----:B------:R-:W-:Y:S02]  /*3750*/  IMAD.X R43, R45, 0x1, R41, P0 ;  /* 0x000000012d2b7824 */ /* 0x000fe400000e0629 */
[----:B------:R-:W3:Y:S04]  /*3760*/  LDL.64 R44, [R1+0xb8] ;  /* 0x0000b800012c7983 */ /* 0x000ee80000100a00 */
[----:B------:R5:W3:Y:S01]  /*3770*/  @P1 LDG.E.U16 R214, [R42.64] ;  /* 0x000000042ad61981 */ /* 0x000ae2000c1e1500 */
[----:B------:R-:W-:Y:S02]  /*3780*/  ISETP.GT.AND P1, PT, R179, 0x1d, PT ;  /* 0x0000001db300780c */ /* 0x000fe40003f24270 */
        /* <DEDUP_REMOVED lines=14> */
[----:B------:R-:W-:Y:S01]  /*3870*/  IMAD.X R43, R81, 0x1, R41, P0 ;  /* 0x00000001512b7824 */ /* 0x000fe200000e0629 */
[----:B------:R-:W-:Y:S01]  /*3880*/  PRMT R220, RZ, 0x7610, R220 ;  /* 0x00007610ffdc7816 */ /* 0x000fe200000000dc */
[----:B------:R-:W4:Y:S04]  /*3890*/  LDL.LU.64 R80, [R1+0x108] ;  /* 0x0001080001507983 */ /* 0x000f280000300a00 */
[----:B------:R3:W4:Y:S02]  /*38a0*/  @P1 LDG.E.U16 R217, [R42.64] ;  /* 0x000000042ad91981 */ /* 0x000724000c1e1500 */
[----:B---3--:R-:W-:-:S05]  /*38b0*/  IADD3 R42, P0, R44, R40, RZ ;  /* 0x000000282c2a7210 */ /* 0x008fca0007f1e0ff */
[----:B------:R-:W-:-:S05]  /*38c0*/  IMAD.X R43, R45, 0x1, R41, P0 ;  /* 0x000000012d2b7824 */ /* 0x000fca00000e0629 */
[----:B------:R5:W3:Y:S01]  /*38d0*/  @P1 LDG.E.U16 R218, [R42.64] ;  /* 0x000000042ada1981 */ /* 0x000ae2000c1e1500 */
[----:B------:R-:W-:-:S03]  /*38e0*/  ISETP.GT.AND P1, PT, R179, 0x1f, PT ;  /* 0x0000001fb300780c */ /* 0x000fc60003f24270 */
[----:B------:R-:W0:Y:S01]  /*38f0*/  S2R R45, SR_TID.X ;  /* 0x00000000002d7919 */ /* 0x000e220000002100 */
[----:B-----5:R-:W-:-:S05]  /*3900*/  IADD3 R42, P0, R82, R40, RZ ;  /* 0x00000028522a7210 */ /* 0x020fca0007f1e0ff */
[----:B------:R-:W-:Y:S01]  /*3910*/  IMAD.X R43, R83, 0x1, R41, P0 ;  /* 0x00000001532b7824 */ /* 0x000fe200000e0629 */
[----:B------:R-:W-:Y:S01]  /*3920*/  PRMT R221, RZ, 0x7610, R221 ;  /* 0x00007610ffdd7816 */ /* 0x000fe200000000dd */
[----:B------:R-:W5:Y:S04]  /*3930*/  LDL.LU.64 R82, [R1+0x100] ;  /* 0x0001000001527983 */ /* 0x000f680000300a00 */
[----:B------:R2:W3:Y:S01]  /*3940*/  @P1 LDG.E.U16 R219, [R42.64] ;  /* 0x000000042adb1981 */ /* 0x0004e2000c1e1500 */
[----:B0-----:R-:W-:-:S04]  /*3950*/  LOP3.LUT R44, R45, 0x1f, RZ, 0xc0, !PT ;  /* 0x0000001f2d2c7812 */ /* 0x001fc800078ec0ff */
[----:B------:R-:W-:Y:S02]  /*3960*/  ISETP.GE.AND P2, PT, R44, R179, PT ;  /* 0x000000b32c00720c */ /* 0x000fe40003f46270 */
[----:B------:R-:W-:Y:S02]  /*3970*/  PRMT R222, RZ, 0x7610, R222 ;  /* 0x00007610ffde7816 */ /* 0x000fe400000000de */
[----:B------:R-:W-:Y:S02]  /*3980*/  PRMT R223, RZ, 0x7610, R223 ;  /* 0x00007610ffdf7816 */ /* 0x000fe400000000df */
[----:B------:R-:W-:Y:S02]  /*3990*/  PRMT R224, RZ, 0x7610, R224 ;  /* 0x00007610ffe07816 */ /* 0x000fe400000000e0 */
[----:B------:R-:W-:Y:S02]  /*39a0*/  PRMT R225, RZ, 0x7610, R225 ;  /* 0x00007610ffe17816 */ /* 0x000fe400000000e1 */
[----:B------:R-:W-:-:S02]  /*39b0*/  PRMT R226, RZ, 0x7610, R226 ;  /* 0x00007610ffe27816 */ /* 0x000fc400000000e2 */
[----:B------:R-:W-:Y:S02]  /*39c0*/  PRMT R227, RZ, 0x7610, R227 ;  /* 0x00007610ffe37816 */ /* 0x000fe400000000e3 */
[----:B------:R-:W-:Y:S02]  /*39d0*/  PRMT R228, RZ, 0x7610, R228 ;  /* 0x00007610ffe47816 */ /* 0x000fe400000000e4 */
[----:B------:R-:W-:Y:S02]  /*39e0*/  PRMT R229, RZ, 0x7610, R229 ;  /* 0x00007610ffe57816 */ /* 0x000fe400000000e5 */
[----:B--2---:R-:W-:-:S05]  /*39f0*/  IADD3 R42, P0, R46, R40, RZ ;  /* 0x000000282e2a7210 */ /* 0x004fca0007f1e0ff */
[----:B------:R-:W-:-:S05]  /*3a00*/  IMAD.X R43, R47, 0x1, R41, P0 ;  /* 0x000000012f2b7824 */ /* 0x000fca00000e0629 */
[----:B------:R0:W2:Y:S04]  /*3a10*/  @P1 LDG.E.U16 R220, [R42.64] ;  /* 0x000000042adc1981 */ /* 0x0000a8000c1e1500 */
[----:B------:R-:W-:Y:S06]  /*3a20*/  BAR.SYNC.DEFER_BLOCKING 0x0 ;  /* 0x0000000000007b1d */ /* 0x000fec0000010000 */
[----:B------:R-:W1:Y:S01]  /*3a30*/  S2R R47, SR_TID.X ;  /* 0x00000000002f7919 */ /* 0x000e620000002100 */
[----:B------:R-:W-:-:S02]  /*3a40*/  IMAD R46, R44, c[0x0][0x18c], RZ ;  /* 0x000063002c2e7a24 */ /* 0x000fc400078e02ff */
[----:B0-----:R-:W-:Y:S02]  /*3a50*/  IMAD.MOV.U32 R42, RZ, RZ, R149 ;  /* 0x000000ffff2a7224 */ /* 0x001fe400078e0095 */
[----:B------:R-:W-:-:S04]  /*3a60*/  IMAD.MOV.U32 R43, RZ, RZ, R148 ;  /* 0x000000ffff2b7224 */ /* 0x000fc800078e0094 */
[----:B------:R-:W-:-:S05]  /*3a70*/  IMAD.WIDE R44, R46, 0x2, R42 ;  /* 0x000000022e2c7825 */ /* 0x000fca00078e022a */
[----:B------:R0:W2:Y:S01]  /*3a80*/  @!P2 LDG.E.U16 R221, [R44.64] ;  /* 0x000000042cdda981 */ /* 0x0000a2000c1e1500 */
[----:B-1----:R-:W-:Y:S01]  /*3a90*/  LOP3.LUT R148, R47, 0x1f, RZ, 0xc0, !PT ;  /* 0x0000001f2f947812 */ /* 0x002fe200078ec0ff */
[----:B0-----:R-:W-:Y:S02]  /*3aa0*/  IMAD.MOV.U32 R44, RZ, RZ, R151 ;  /* 0x000000ffff2c7224 */ /* 0x001fe400078e0097 */
[----:B------:R-:W-:-:S04]  /*3ab0*/  IMAD.MOV.U32 R45, RZ, RZ, R150 ;  /* 0x000000ffff2d7224 */ /* 0x000fc800078e0096 */
[----:B------:R-:W-:-:S05]  /*3ac0*/  IMAD.WIDE R46, R46, 0x2, R44 ;  /* 0x000000022e2e7825 */ /* 0x000fca00078e022c */
[----:B------:R0:W2:Y:S02]  /*3ad0*/  @!P2 LDG.E.U16 R222, [R46.64] ;  /* 0x000000042edea981 */ /* 0x0000a4000c1e1500 */
[----:B0-----:R-:W-:Y:S02]  /*3ae0*/  IMAD.MOV.U32 R46, RZ, RZ, R157 ;  /* 0x000000ffff2e7224 */ /* 0x001fe400078e009d */
[----:B------:R-:W-:Y:S01]  /*3af0*/  IMAD.MOV.U32 R47, RZ, RZ, R156 ;  /* 0x000000ffff2f7224 */ /* 0x000fe200078e009c */
[----:B------:R-:W0:Y:S01]  /*3b00*/  S2R R157, SR_TID.X ;  /* 0x00000000009d7919 */ /* 0x000e220000002100 */
[----:B------:R-:W-:-:S04]  /*3b10*/  IMAD R156, R148, c[0x0][0x18c], RZ ;  /* 0x00006300949c7a24 */ /* 0x000fc800078e02ff */
[----:B------:R-:W-:-:S05]  /*3b20*/  IMAD.WIDE R148, R156, 0x2, R46 ;  /* 0x000000029c947825 */ /* 0x000fca00078e022e */
[----:B------:R1:W2:Y:S02]  /*3b30*/  @!P2 LDG.E.U16 R223, [R148.64] ;  /* 0x0000000494dfa981 */ /* 0x0002a4000c1e1500 */
[----:B-1----:R-:W-:Y:S02]  /*3b40*/  IMAD.MOV.U32 R148, RZ, RZ, R159 ;  /* 0x000000ffff947224 */ /* 0x002fe400078e009f */
[----:B------:R-:W-:-:S04]  /*3b50*/  IMAD.MOV.U32 R149, RZ, RZ, R158 ;  /* 0x000000ffff957224 */ /* 0x000fc800078e009e */
[----:B------:R-:W-:Y:S01]  /*3b60*/  IMAD.WIDE R150, R156, 0x2, R148 ;  /* 0x000000029c967825 */ /* 0x000fe200078e0294 */
[----:B0-----:R-:W-:-:S04]  /*3b70*/  LOP3.LUT R158, R157, 0x1f, RZ, 0xc0, !PT ;  /* 0x0000001f9d9e7812 */ /* 0x001fc800078ec0ff */
[----:B------:R0:W2:Y:S02]  /*3b80*/  @!P2 LDG.E.U16 R224, [R150.64] ;  /* 0x0000000496e0a981 */ /* 0x0000a4000c1e1500 */
[----:B0-----:R-:W-:Y:S02]  /*3b90*/  IMAD.MOV.U32 R150, RZ, RZ, R161 ;  /* 0x000000ffff967224 */ /* 0x001fe400078e00a1 */
[----:B------:R-:W-:-:S04]  /*3ba0*/  IMAD.MOV.U32 R151, RZ, RZ, R160 ;  /* 0x000000ffff977224 */ /* 0x000fc800078e00a0 */
[----:B------:R-:W-:-:S05]  /*3bb0*/  IMAD.WIDE R156, R156, 0x2, R150 ;  /* 0x000000029c9c7825 */ /* 0x000fca00078e0296 */
[----:B------:R0:W2:Y:S02]  /*3bc0*/  @!P2 LDG.E.U16 R225, [R156.64] ;  /* 0x000000049ce1a981 */ /* 0x0000a4000c1e1500 */
[----:B0-----:R-:W-:Y:S02]  /*3bd0*/  IMAD.MOV.U32 R156, RZ, RZ, R165 ;  /* 0x000000ffff9c7224 */ /* 0x001fe400078e00a5 */
[----:B------:R-:W-:Y:S02]  /*3be0*/  IMAD.MOV.U32 R157, RZ, RZ, R163 ;  /* 0x000000ffff9d7224 */ /* 0x000fe400078e00a3 */
[----:B------:R-:W-:-:S04]  /*3bf0*/  IMAD R165, R158, c[0x0][0x18c], RZ ;  /* 0x000063009ea57a24 */ /* 0x000fc800078e02ff */
[----:B------:R-:W-:-:S05]  /*3c00*/  IMAD.WIDE R158, R165, 0x2, R156 ;  /* 0x00000002a59e7825 */ /* 0x000fca00078e029c */
[----:B------:R0:W2:Y:S02]  /*3c10*/  @!P2 LDG.E.U16 R226, [R158.64] ;  /* 0x000000049ee2a981 */ /* 0x0000a4000c1e1500 */
[----:B0-----:R-:W-:Y:S02]  /*3c20*/  IMAD.MOV.U32 R158, RZ, RZ, R169 ;  /* 0x000000ffff9e7224 */ /* 0x001fe400078e00a9 */
[----:B------:R-:W-:Y:S02]  /*3c30*/  IMAD.MOV.U32 R159, RZ, RZ, R167 ;  /* 0x000000ffff9f7224 */ /* 0x000fe400078e00a7 */
[----:B------:R-:W0:Y:S02]  /*3c40*/  S2R R167, SR_TID.X ;  /* 0x0000000000a77919 */ /* 0x000e240000002100 */
[----:B------:R-:W-:-:S05]  /*3c50*/  IMAD.WIDE R160, R165, 0x2, R158 ;  /* 0x00000002a5a07825 */ /* 0x000fca00078e029e */
[----:B------:R1:W2:Y:S04]  /*3c60*/  @!P2 LDG.E.U16 R227, [R160.64] ;  /* 0x00000004a0e3a981 */ /* 0x0002a8000c1e1500 */
[----:B------:R3:W-:Y:S01]  /*3c70*/  STS.U16 [R3], R162 ;  /* 0x000000a203007388 */ /* 0x0007e20000000400 */
[----:B-1----:R-:W-:Y:S02]  /*3c80*/  IMAD.MOV.U32 R160, RZ, RZ, R173 ;  /* 0x000000ffffa07224 */ /* 0x002fe400078e00ad */
[----:B------:R-:W-:-:S04]  /*3c90*/  IMAD.MOV.U32 R161, RZ, RZ, R171 ;  /* 0x000000ffffa17224 */ /* 0x000fc800078e00ab */
[----:B---3--:R-:W-:Y:S01]  /*3ca0*/  IMAD.WIDE R162, R165, 0x2, R160 ;  /* 0x00000002a5a27825 */ /* 0x008fe200078e02a0 */
[----:B------:R1:W-:Y:S04]  /*3cb0*/  STS.U16 [R3+0x80], R164 ;  /* 0x000080a403007388 */ /* 0x0003e80000000400 */
[----:B------:R3:W2:Y:S01]  /*3cc0*/  @!P2 LDG.E.U16 R228, [R162.64] ;  /* 0x00000004a2e4a981 */ /* 0x0006a2000c1e1500 */
[----:B0-----:R-:W-:Y:S01]  /*3cd0*/  LOP3.LUT R167, R167, 0x1f, RZ, 0xc0, !PT ;  /* 0x0000001fa7a77812 */ /* 0x001fe200078ec0ff */
[----:B---3--:R-:W-:Y:S02]  /*3ce0*/  IMAD.MOV.U32 R162, RZ, RZ, R177 ;  /* 0x000000ffffa27224 */ /* 0x008fe400078e00b1 */
[----:B------:R-:W-:Y:S01]  /*3cf0*/  IMAD.MOV.U32 R163, RZ, RZ, R175 ;  /* 0x000000ffffa37224 */ /* 0x000fe200078e00af */
[----:B------:R0:W-:Y:S03]  /*3d00*/  STS.U16 [R3+0x800], R166 ;  /* 0x000800a603007388 */ /* 0x0001e60000000400 */
[----:B-1----:R-:W-:Y:S01]  /*3d10*/  IMAD.WIDE R164, R165, 0x2, R162 ;  /* 0x00000002a5a47825 */ /* 0x002fe200078e02a2 */
[----:B------:R1:W-:Y:S04]  /*3d20*/  STS.U16 [R3+0x880], R168 ;  /* 0x000880a803007388 */ /* 0x0003e80000000400 */
[----:B------:R3:W2:Y:S04]  /*3d30*/  @!P2 LDG.E.U16 R229, [R164.64] ;  /* 0x00000004a4e5a981 */ /* 0x0006a8000c1e1500 */
[----:B------:R0:W-:Y:S04]  /*3d40*/  STS.U16 [R3+0x1000], R170 ;  /* 0x001000aa03007388 */ /* 0x0001e80000000400 */
[----:B------:R0:W-:Y:S01]  /*3d50*/  STS.U16 [R3+0x1080], R172 ;  /* 0x001080ac03007388 */ /* 0x0001e20000000400 */
[----:B---3--:R-:W-:-:S02]  /*3d60*/  IMAD.MOV.U32 R165, RZ, RZ, R205 ;  /* 0x000000ffffa57224 */ /* 0x008fc400078e00cd */
[--C-:B------:R-:W-:Y:S01]  /*3d70*/  IMAD.MOV.U32 R164, RZ, RZ, R234.reuse ;  /* 0x000000ffffa47224 */ /* 0x100fe200078e00ea */
[----:B------:R-:W3:Y:S01]  /*3d80*/  LDL.LU R175, [R1+0xd8] ;  /* 0x0000d80001af7983 */ /* 0x000ee20000300800 */
[----:B------:R-:W-:Y:S01]  /*3d90*/  IMAD R205, R167, c[0x0][0x18c], RZ ;  /* 0x00006300a7cd7a24 */ /* 0x000fe200078e02ff */
[----:B------:R-:W-:Y:S02]  /*3da0*/  PRMT R234, RZ, 0x7610, R234 ;  /* 0x00007610ffea7816 */ /* 0x000fe400000000ea */
[----:B------:R-:W2:Y:S01]  /*3db0*/  LDL.LU R177, [R1+0xe4] ;  /* 0x0000e40001b17983 */ /* 0x000ea20000300800 */
[----:B0-----:R-:W-:-:S05]  /*3dc0*/  IMAD.WIDE R166, R205, 0x2, R164 ;  /* 0x00000002cda67825 */ /* 0x001fca00078e02a4 */
[----:B------:R0:W2:Y:S02]  /*3dd0*/  @!P2 LDG.E.U16 R234, [R166.64] ;  /* 0x00000004a6eaa981 */ /* 0x0000a4000c1e1500 */
[----:B0-----:R-:W-:Y:S02]  /*3de0*/  IMAD.MOV.U32 R166, RZ, RZ, R240 ;  /* 0x000000ffffa67224 */ /* 0x001fe400078e00f0 */
[--C-:B------:R-:W-:Y:S01]  /*3df0*/  IMAD.MOV.U32 R167, RZ, RZ, R235.reuse ;  /* 0x000000ffffa77224 */ /* 0x100fe200078e00eb */
[----:B------:R-:W-:-:S03]  /*3e00*/  PRMT R235, RZ, 0x7610, R235 ;  /* 0x00007610ffeb7816 */ /* 0x000fc600000000eb */
[----:B-1----:R-:W-:Y:S01]  /*3e10*/  IMAD.WIDE R168, R205, 0x2, R166 ;  /* 0x00000002cda87825 */ /* 0x002fe200078e02a6 */
[----:B------:R-:W-:-:S04]  /*3e20*/  PRMT R240, RZ, 0x7610, R240 ;  /* 0x00007610fff07816 */ /* 0x000fc800000000f0 */
[----:B------:R0:W2:Y:S02]  /*3e30*/  @!P2 LDG.E.U16 R235, [R168.64] ;  /* 0x00000004a8eba981 */ /* 0x0000a4000c1e1500 */
[----:B0-----:R-:W-:Y:S02]  /*3e40*/  IMAD.MOV.U32 R168, RZ, RZ, R246 ;  /* 0x000000ffffa87224 */ /* 0x001fe400078e00f6 */
[----:B------:R-:W-:-:S04]  /*3e50*/  IMAD.MOV.U32 R169, RZ, RZ, R241 ;  /* 0x000000ffffa97224 */ /* 0x000fc800078e00f1 */
[----:B------:R-:W-:Y:S01]  /*3e60*/  IMAD.WIDE R170, R205, 0x2, R168 ;  /* 0x00000002cdaa7825 */ /* 0x000fe200078e02a8 */
[----:B------:R-:W-:-:S04]  /*3e70*/  PRMT R241, RZ, 0x7610, R241 ;  /* 0x00007610fff17816 */ /* 0x000fc800000000f1 */
[----:B------:R0:W2:Y:S02]  /*3e80*/  @!P2 LDG.E.U16 R240, [R170.64] ;  /* 0x00000004aaf0a981 */ /* 0x0000a4000c1e1500 */
[----:B0-----:R-:W-:Y:S02]  /*3e90*/  IMAD.MOV.U32 R170, RZ, RZ, R252 ;  /* 0x000000ffffaa7224 */ /* 0x001fe400078e00fc */
[----:B------:R-:W-:-:S04]  /*3ea0*/  IMAD.MOV.U32 R171, RZ, RZ, R247 ;  /* 0x000000ffffab7224 */ /* 0x000fc800078e00f7 */
[----:B------:R-:W-:-:S05]  /*3eb0*/  IMAD.WIDE R172, R205, 0x2, R170 ;  /* 0x00000002cdac7825 */ /* 0x000fca00078e02aa */
[----:B------:R0:W2:Y:S04]  /*3ec0*/  @!P2 LDG.E.U16 R241, [R172.64] ;  /* 0x00000004acf1a981 */ /* 0x0000a8000c1e1500 */
[----:B0-----:R-:W2:Y:S01]  /*3ed0*/  LDL.LU R173, [R1+0xd4] ;  /* 0x0000d40001ad7983 */ /* 0x001ea20000300800 */
[----:B------:R-:W-:-:S03]  /*3ee0*/  PRMT R246, RZ, 0x7610, R246 ;  /* 0x00007610fff67816 */ /* 0x000fc600000000f6 */
[----:B------:R2:W-:Y:S01]  /*3ef0*/  STS.U16 [R3+0x1800], R174 ;  /* 0x001800ae03007388 */ /* 0x0005e20000000400 */
[----:B---3--:R-:W-:-:S04]  /*3f00*/  IMAD.MOV.U32 R172, RZ, RZ, R175 ;  /* 0x000000ffffac7224 */ /* 0x008fc800078e00af */
[----:B--2---:R-:W-:-:S05]  /*3f10*/  IMAD.WIDE R174, R205, 0x2, R172 ;  /* 0x00000002cdae7825 */ /* 0x004fca00078e02ac */
[----:B------:R0:W2:Y:S04]  /*3f20*/  @!P2 LDG.E.U16 R246, [R174.64] ;  /* 0x00000004aef6a981 */ /* 0x0000a8000c1e1500 */
[----:B0-----:R-:W3:Y:S04]  /*3f30*/  LDL.LU R175, [R1+0xdc] ;  /* 0x0000dc0001af7983 */ /* 0x001ee80000300800 */
[----:B------:R-:W0:Y:S04]  /*3f40*/  S2R R174, SR_TID.X ;  /* 0x0000000000ae7919 */ /* 0x000e280000002100 */
[----:B------:R0:W-:Y:S01]  /*3f50*/  STS.U16 [R3+0x1880], R176 ;  /* 0x001880b003007388 */ /* 0x0001e20000000400 */
[----:B------:R-:W-:-:S02]  /*3f60*/  PRMT R247, RZ, 0x7610, R247 ;  /* 0x00007610fff77816 */ /* 0x000fc400000000f7 */
[----:B0-----:R-:W-:Y:S01]  /*3f70*/  LOP3.LUT R3, R174, 0x3f, RZ, 0xc0, !PT ;  /* 0x0000003fae037812 */ /* 0x001fe200078ec0ff */
[----:B------:R-:W-:-:S04]  /*3f80*/  IMAD.MOV.U32 R174, RZ, RZ, R177 ;  /* 0x000000ffffae7224 */ /* 0x000fc800078e00b1 */
[----:B---3--:R-:W-:-:S05]  /*3f90*/  IMAD.WIDE R176, R205, 0x2, R174 ;  /* 0x00000002cdb07825 */ /* 0x008fca00078e02ae */
[----:B------:R0:W3:Y:S04]  /*3fa0*/  @!P2 LDG.E.U16 R247, [R176.64] ;  /* 0x00000004b0f7a981 */ /* 0x0000e8000c1e1500 */
[----:B0-----:R-:W2:Y:S04]  /*3fb0*/  LDL.LU R176, [R1+0xe8] ;  /* 0x0000e80001b07983 */ /* 0x001ea80000300800 */
[----:B------:R-:W2:Y:S01]  /*3fc0*/  LDL.LU R177, [R1+0xec] ;  /* 0x0000ec0001b17983 */ /* 0x000ea20000300800 */
[----:B------:R-:W-:-:S05]  /*3fd0*/  IMAD.SHL.U32 R3, R3, 0x2, RZ ;  /* 0x0000000203037824 */ /* 0x000fca00078e00ff */
[----:B------:R-:W-:Y:S02]  /*3fe0*/  LOP3.LUT R3, R3, 0x10, RZ, 0x3c, !PT ;  /* 0x0000001003037812 */ /* 0x000fe400078e3cff */
[----:B------:R-:W-:-:S03]  /*3ff0*/  PRMT R252, RZ, 0x7610, R252 ;  /* 0x00007610fffc7816 */ /* 0x000fc600000000fc */
[----:B------:R0:W-:Y:S04]  /*4000*/  STS.U16 [R3+0x100], R204 ;  /* 0x000100cc03007388 */ /* 0x0001e80000000400 */
[----:B0-----:R-:W0:Y:S02]  /*4010*/  S2R R3, SR_TID.X ;  /* 0x0000000000037919 */ /* 0x001e240000002100 */
[----:B0-----:R-:W-:-:S05]  /*4020*/  LOP3.LUT R3, R3, 0x3f, RZ, 0xc0, !PT ;  /* 0x0000003f03037812 */ /* 0x001fca00078ec0ff */
[----:B------:R-:W-:Y:S01]  /*4030*/  IMAD.SHL.U32 R3, R3, 0x2, RZ ;  /* 0x0000000203037824 */ /* 0x000fe200078e00ff */
[----:B--2---:R-:W-:-:S04]  /*4040*/  LOP3.LUT R177, R177, R176, RZ, 0x3c, !PT ;  /* 0x000000b0b1b17212 */ /* 0x004fc800078e3cff */
[----:B------:R-:W-:-:S04]  /*4050*/  LOP3.LUT R176, R177, R176, RZ, 0x3c, !PT ;  /* 0x000000b0b1b07212 */ /* 0x000fc800078e3cff */
[----:B------:R-:W-:-:S05]  /*4060*/  LOP3.LUT R177, R177, R176, RZ, 0x3c, !PT ;  /* 0x000000b0b1b17212 */ /* 0x000fca00078e3cff */
[----:B------:R-:W-:-:S05]  /*4070*/  IMAD.WIDE R204, R205, 0x2, R176 ;  /* 0x00000002cdcc7825 */ /* 0x000fca00078e02b0 */
[----:B------:R0:W2:Y:S02]  /*4080*/  @!P2 LDG.E.U16 R252, [R204.64] ;  /* 0x00000004ccfca981 */ /* 0x0000a4000c1e1500 */
[----:B0-----:R-:W-:-:S05]  /*4090*/  LOP3.LUT R205, R3, 0x10, RZ, 0x3c, !PT ;  /* 0x0000001003cd7812 */ /* 0x001fca00078e3cff */
[----:B------:R0:W-:Y:S01]  /*40a0*/  STS.U16 [R205+0x180], R48 ;  /* 0x00018030cd007388 */ /* 0x0001e20000000400 */
[C---:B------:R-:W-:Y:S02]  /*40b0*/  LOP3.LUT R204, R3.reuse, 0x20, RZ, 0x3c, !PT ;  /* 0x0000002003cc7812 */ /* 0x040fe400078e3cff */
[----:B0-----:R-:W-:-:S05]  /*40c0*/  LOP3.LUT R48, R3, 0x10, RZ, 0x3c, !PT ;  /* 0x0000001003307812 */ /* 0x001fca00078e3cff */
[----:B------:R-:W-:Y:S04]  /*40d0*/  STS.U16 [R48+0x900], R61 ;  /* 0x0009003d30007388 */ /* 0x000fe80000000400 */
[----:B------:R0:W-:Y:S04]  /*40e0*/  STS.U16 [R48+0x980], R62 ;  /* 0x0009803e30007388 */ /* 0x0001e80000000400 */
[----:B------:R-:W-:Y:S04]  /*40f0*/  STS.U16 [R48+0x1100], R75 ;  /* 0x0011004b30007388 */ /* 0x000fe80000000400 */
[----:B------:R-:W-:Y:S04]  /*4100*/  STS.U16 [R48+0x1180], R76 ;  /* 0x0011804c30007388 */ /* 0x000fe80000000400 */
[----:B------:R-:W-:Y:S04]  /*4110*/  STS.U16 [R48+0x1900], R207 ;  /* 0x001900cf30007388 */ /* 0x000fe80000000400 */
[----:B------:R-:W-:Y:S01]  /*4120*/  STS.U16 [R48+0x1980], R208 ;  /* 0x001980d030007388 */ /* 0x000fe20000000400 */
[----:B------:R-:W-:-:S03]  /*4130*/  LOP3.LUT R205, R3, 0x30, RZ, 0x3c, !PT ;  /* 0x0000003003cd7812 */ /* 0x000fc600078e3cff */
[----:B------:R-:W-:Y:S04]  /*4140*/  STS.U16 [R204+0x200], R49 ;  /* 0x00020031cc007388 */ /* 0x000fe80000000400 */
[----:B------:R-:W-:Y:S04]  /*4150*/  STS.U16 [R204+0x280], R50 ;  /* 0x00028032cc007388 */ /* 0x000fe80000000400 */
[----:B------:R-:W-:Y:S04]  /*4160*/  STS.U16 [R204+0xa00], R63 ;  /* 0x000a003fcc007388 */ /* 0x000fe80000000400 */
[----:B------:R-:W-:Y:S04]  /*4170*/  STS.U16 [R204+0xa80], R64 ;  /* 0x000a8040cc007388 */ /* 0x000fe80000000400 */
[----:B------:R-:W-:Y:S04]  /*4180*/  STS.U16 [R204+0x1200], R77 ;  /* 0x0012004dcc007388 */ /* 0x000fe80000000400 */
[----:B------:R-:W-:Y:S04]  /*4190*/  STS.U16 [R204+0x1280], R78 ;  /* 0x0012804ecc007388 */ /* 0x000fe80000000400 */
[----:B------:R-:W-:Y:S04]  /*41a0*/  STS.U16 [R204+0x1a00], R209 ;  /* 0x001a00d1cc007388 */ /* 0x000fe80000000400 */
[----:B------:R-:W-:Y:S01]  /*41b0*/  STS.U16 [R204+0x1a80], R210 ;  /* 0x001a80d2cc007388 */ /* 0x000fe20000000400 */
[----:B0-----:R-:W-:-:S03]  /*41c0*/  LOP3.LUT R62, R3, 0x40, RZ, 0x3c, !PT ;  /* 0x00000040033e7812 */ /* 0x001fc600078e3cff */
        /* <DEDUP_REMOVED lines=16> */
[----:B------:R0:W-:Y:S04]  /*42d0*/  STS.U16 [R62+0x1c80], R214 ;  /* 0x001c80d63e007388 */ /* 0x0001e80000000400 */
        /* <DEDUP_REMOVED lines=16> */
[----:B----4-:R-:W-:Y:S04]  /*43e0*/  STS.U16 [R62+0x1e00], R217 ;  /* 0x001e00d93e007388 */ /* 0x010fe80000000400 */
[----:B------:R-:W-:Y:S04]  /*43f0*/  STS.U16 [R62+0x1e80], R218 ;  /* 0x001e80da3e007388 */ /* 0x000fe80000000400 */
        /* <DEDUP_REMOVED lines=19> */
[----:B---3--:R0:W-:Y:S04]  /*4530*/  STS.U16 [R204+0x2700], R247 ;  /* 0x002700f7cc007388 */ /* 0x0081e80000000400 */
[----:B------:R-:W-:Y:S04]  /*4540*/  STS.U16 [R205+0x2180], R224 ;  /* 0x002180e0cd007388 */ /* 0x000fe80000000400 */
[----:B------:R-:W-:Y:S04]  /*4550*/  STS.U16 [R205+0x2380], R228 ;  /* 0x002380e4cd007388 */ /* 0x000fe80000000400 */
[----:B------:R-:W-:Y:S04]  /*4560*/  STS.U16 [R205+0x2580], R240 ;  /* 0x002580f0cd007388 */ /* 0x000fe80000000400 */
[----:B--2---:R-:W-:Y:S04]  /*4570*/  STS.U16 [R205+0x2780], R252 ;  /* 0x002780fccd007388 */ /* 0x004fe80000000400 */
[----:B------:R-:W-:Y:S01]  /*4580*/  BAR.SYNC.DEFER_BLOCKING 0x0 ;  /* 0x0000000000007b1d */ /* 0x000fe20000010000 */
[----:B0-----:R-:W-:-:S05]  /*4590*/  IMAD.MOV.U32 R204, RZ, RZ, c[0x0][0x18c] ;  /* 0x00006300ffcc7624 */ /* 0x001fca00078e00ff */
[----:B------:R-:W-:Y:S04]  /*45a0*/  LDSM.16.MT88.4 R68, [R2] ;  /* 0x000000000244783b */ /* 0x000fe80000004200 */
[----:B------:R-:W0:Y:S04]  /*45b0*/  LDSM.16.M88.4 R48, [R178+0x2000] ;  /* 0x00200000b230783b */ /* 0x000e280000000200 */
[----:B------:R-:W1:Y:S04]  /*45c0*/  LDSM.16.MT88.4 R64, [R2+0x80] ;  /* 0x000080000240783b */ /* 0x000e680000004200 */
[----:B------:R-:W2:Y:S04]  /*45d0*/  LDSM.16.MT88.4 R152, [R0] ;  /* 0x000000000098783b */ /* 0x000ea80000004200 */
[----:B------:R-:W3:Y:S01]  /*45e0*/  LDSM.16.MT88.4 R144, [R0+0x80] ;  /* 0x000080000090783b */ /* 0x000ee20000004200 */
[----:B------:R-:W-:-:S03]  /*45f0*/  IMAD.SHL.U32 R204, R204, 0x20, RZ ;  /* 0x00000020cccc7824 */ /* 0x000fc600078e00ff */
[----:B------:R-:W4:Y:S01]  /*4600*/  LDSM.16.M88.4 R52, [R178+0x2200] ;  /* 0x00220000b234783b */ /* 0x000f220000000200 */
[----:B------:R-:W-:-:S03]  /*4610*/  IMAD.WIDE R176, R204, 0x2, R176 ;  /* 0x00000002ccb07825 */ /* 0x000fc600078e02b0 */
[----:B------:R-:W3:Y:S01]  /*4620*/  LDSM.16.M88.4 R56, [R178+0x2400] ;  /* 0x00240000b238783b */ /* 0x000ee20000000200 */
[----:B------:R-:W-:-:S03]  /*4630*/  IMAD.WIDE R174, R204, 0x2, R174 ;  /* 0x00000002ccae7825 */ /* 0x000fc600078e02ae */
[----:B------:R-:W-:Y:S01]  /*4640*/  STL [R1+0xec], R176 ;  /* 0x0000ecb001007387 */ /* 0x000fe20000100800 */
[----:B------:R-:W-:-:S03]  /*4650*/  IMAD.WIDE R172, R204, 0x2, R172 ;  /* 0x00000002ccac7825 */ /* 0x000fc600078e02ac */
[----:B------:R-:W-:Y:S04]  /*4660*/  STL [R1+0xe8], R177 ;  /* 0x0000e8b101007387 */ /* 0x000fe80000100800 */
[----:B------:R-:W-:Y:S04]  /*4670*/  STL [R1+0xe4], R174 ;  /* 0x0000e4ae01007387 */ /* 0x000fe80000100800 */
[----:B------:R-:W-:Y:S04]  /*4680*/  STL [R1+0xdc], R175 ;  /* 0x0000dcaf01007387 */ /* 0x000fe80000100800 */
[----:B------:R-:W-:Y:S01]  /*4690*/  STL [R1+0xd8], R172 ;  /* 0x0000d8ac01007387 */ /* 0x000fe20000100800 */
[-C--:B0-----:R-:W-:Y:S03]  /*46a0*/  HMMA.16816.F32.BF16 R140, R68, R48.reuse, R140 ;  /* 0x00000030448c723c */ /* 0x081fe6000004188c */
[----:B------:R-:W-:Y:S04]  /*46b0*/  STL [R1+0xd4], R173 ;  /* 0x0000d4ad01007387 */ /* 0x000fe80000100800 */
[----:B------:R-:W0:Y:S01]  /*46c0*/  LDSM.16.M88.4 R60, [R178+0x2600] ;  /* 0x00260000b23c783b */ /* 0x000e220000000200 */
[-C--:B-1----:R-:W-:Y:S03]  /*46d0*/  HMMA.16816.F32.BF16 R124, R64, R48.reuse, R124 ;  /* 0x00000030407c723c */ /* 0x082fe6000004187c */
[----:B------:R-:W1:Y:S04]  /*46e0*/  LDSM.16.MT88.4 R76, [R2+0x1000] ;  /* 0x00100000024c783b */ /* 0x000e680000004200 */
[----:B------:R-:W1:Y:S01]  /*46f0*/  LDSM.16.MT88.4 R72, [R2+0x1080] ;  /* 0x001080000248783b */ /* 0x000e620000004200 */
[-C--:B--2---:R-:W-:Y:S08]  /*4700*/  HMMA.16816.F32.BF16 R108, R152, R48.reuse, R108 ;  /* 0x00000030986c723c */ /* 0x084ff0000004186c */
[----:B---3--:R-:W-:Y:S01]  /*4710*/  HMMA.16816.F32.BF16 R92, R144, R48, R92 ;  /* 0x00000030905c723c */ /* 0x008fe2000004185c */
[----:B------:R-:W2:Y:S07]  /*4720*/  LDL.LU R48, [R1+0xd0] ;  /* 0x0000d00001307983 */ /* 0x000eae0000300800 */
[C---:B----4-:R-:W-:Y:S08]  /*4730*/  HMMA.16816.F32.BF16 R136, R68.reuse, R52, R136 ;  /* 0x000000344488723c */ /* 0x050ff00000041888 */
[C---:B------:R-:W-:Y:S08]  /*4740*/  HMMA.16816.F32.BF16 R132, R68.reuse, R56, R132 ;  /* 0x000000384484723c */ /* 0x040ff00000041884 */
[----:B0-----:R-:W-:Y:S01]  /*4750*/  HMMA.16816.F32.BF16 R128, R68, R60, R128 ;  /* 0x0000003c4480723c */ /* 0x001fe20000041880 */
[----:B------:R-:W0:Y:S07]  /*4760*/  LDSM.16.MT88.4 R68, [R0+0x1000] ;  /* 0x001000000044783b */ /* 0x000e2e0000004200 */
[C---:B------:R-:W-:Y:S08]  /*4770*/  HMMA.16816.F32.BF16 R120, R64.reuse, R52, R120 ;  /* 0x000000344078723c */ /* 0x040ff00000041878 */
[C---:B------:R-:W-:Y:S08]  /*4780*/  HMMA.16816.F32.BF16 R116, R64.reuse, R56, R116 ;  /* 0x000000384074723c */ /* 0x040ff00000041874 */
[----:B------:R-:W-:Y:S01]  /*4790*/  HMMA.16816.F32.BF16 R112, R64, R60, R112 ;  /* 0x0000003c4070723c */ /* 0x000fe20000041870 */
[----:B------:R-:W3:Y:S07]  /*47a0*/  LDSM.16.MT88.4 R64, [R0+0x1080] ;  /* 0x001080000040783b */ /* 0x000eee0000004200 */
[C---:B------:R-:W-:Y:S08]  /*47b0*/  HMMA.16816.F32.BF16 R104, R152.reuse, R52, R104 ;  /* 0x000000349868723c */ /* 0x040ff00000041868 */
[C---:B------:R-:W-:Y:S08]  /*47c0*/  HMMA.16816.F32.BF16 R100, R152.reuse, R56, R100 ;  /* 0x000000389864723c */ /* 0x040ff00000041864 */
[----:B------:R-:W-:Y:S08]  /*47d0*/  HMMA.16816.F32.BF16 R96, R152, R60, R96 ;  /* 0x0000003c9860723c */ /* 0x000ff00000041860 */
[C---:B------:R-:W-:Y:S08]  /*47e0*/  HMMA.16816.F32.BF16 R88, R144.reuse, R52, R88 ;  /* 0x000000349058723c */ /* 0x040ff00000041858 */
[C---:B------:R-:W-:Y:S08]  /*47f0*/  HMMA.16816.F32.BF16 R84, R144.reuse, R56, R84 ;  /* 0x000000389054723c */ /* 0x040ff00000041854 */
[----:B-----5:R-:W-:Y:S01]  /*4800*/  HMMA.16816.F32.BF16 R80, R144, R60, R80 ;  /* 0x0000003c9050723c */ /* 0x020fe20000041850 */
[----:B------:R-:W-:-:S04]  /*4810*/  IMAD.WIDE R170, R204, 0x2, R170 ;  /* 0x00000002ccaa7825 */ /* 0x000fc800078e02aa */
[----:B------:R-:W-:-:S04]  /*4820*/  IMAD.WIDE R168, R204, 0x2, R168 ;  /* 0x00000002cca87825 */ /* 0x000fc800078e02a8 */
[C---:B------:R-:W-:Y:S01]  /*4830*/  IMAD.WIDE R166, R204.reuse, 0x2, R166 ;  /* 0x00000002cca67825 */ /* 0x040fe200078e02a6 */
[----:B-1----:R-:W-:Y:S03]  /*4840*/  HMMA.16816.F32.BF16 R140, R76, R50, R140 ;  /* 0x000000324c8c723c */ /* 0x002fe6000004188c */
[----:B------:R-:W-:-:S04]  /*4850*/  IMAD.WIDE R164, R204, 0x2, R164 ;  /* 0x00000002cca47825 */ /* 0x000fc800078e02a4 */
[C---:B------:R-:W-:Y:S01]  /*4860*/  IMAD.WIDE R162, R204.reuse, 0x2, R162 ;  /* 0x00000002cca27825 */ /* 0x040fe200078e02a2 */
[----:B------:R-:W-:Y:S03]  /*4870*/  HMMA.16816.F32.BF16 R136, R76, R54, R136 ;  /* 0x000000364c88723c */ /* 0x000fe60000041888 */
        /* <DEDUP_REMOVED lines=10> */
[----:B------:R-:W-:Y:S01]  /*4920*/  IMAD.WIDE R42, R204, 0x2, R42 ;  /* 0x00000002cc2a7825 */ /* 0x000fe200078e022a */
[C---:B------:R-:W-:Y:S03]  /*4930*/  HMMA.16816.F32.BF16 R120, R72.reuse, R54, R120 ;  /* 0x000000364878723c */ /* 0x040fe60000041878 */
[----:B------:R-:W-:Y:S02]  /*4940*/  IMAD.MOV.U32 R247, RZ, RZ, R171 ;  /* 0x000000fffff77224 */ /* 0x000fe400078e00ab */
[----:B------:R-:W-:Y:S02]  /*4950*/  IMAD.MOV.U32 R241, RZ, RZ, R169 ;  /* 0x000000fffff17224 */ /* 0x000fe400078e00a9 */
[----:B------:R-:W-:Y:S01]  /*4960*/  IMAD.MOV.U32 R235, RZ, RZ, R167 ;  /* 0x000000ffffeb7224 */ /* 0x000fe200078e00a7 */
[----:B------:R-:W-:Y:S01]  /*4970*/  HMMA.16816.F32.BF16 R116, R72, R58, R116 ;  /* 0x0000003a4874723c */ /* 0x000fe20000041874 */
[----:B------:R-:W-:-:S02]  /*4980*/  IMAD.MOV.U32 R205, RZ, RZ, R165 ;  /* 0x000000ffffcd7224 */ /* 0x000fc400078e00a5 */
[----:B------:R-:W-:Y:S02]  /*4990*/  IMAD.MOV.U32 R175, RZ, RZ, R163 ;  /* 0x000000ffffaf7224 */ /* 0x000fe400078e00a3 */
[----:B------:R-:W-:Y:S02]  /*49a0*/  IMAD.MOV.U32 R173, RZ, RZ, R160 ;  /* 0x000000ffffad7224 */ /* 0x000fe400078e00a0 */
[----:B------:R-:W-:Y:S01]  /*49b0*/  IMAD.MOV.U32 R171, RZ, RZ, R161 ;  /* 0x000000ffffab7224 */ /* 0x000fe200078e00a1 */
[----:B------:R-:W-:Y:S01]  /*49c0*/  HMMA.16816.F32.BF16 R112, R72, R62, R112 ;  /* 0x0000003e4870723c */ /* 0x000fe20000041870 */
[----:B------:R-:W-:Y:S02]  /*49d0*/  IMAD.MOV.U32 R169, RZ, RZ, R158 ;  /* 0x000000ffffa97224 */ /* 0x000fe400078e009e */
[----:B------:R-:W-:Y:S01]  /*49e0*/  IMAD.MOV.U32 R167, RZ, RZ, R159 ;  /* 0x000000ffffa77224 */ /* 0x000fe200078e009f */
[----:B------:R-:W-:Y:S01]  /*49f0*/  IADD3 R179, R179, -0x20, RZ ;  /* 0xffffffe0b3b37810 */ /* 0x000fe20007ffe0ff */
[----:B------:R-:W-:-:S03]  /*4a00*/  IMAD.MOV.U32 R165, RZ, RZ, R156 ;  /* 0x000000ffffa57224 */ /* 0x000fc600078e009c */
[----:B0-----:R-:W-:Y:S01]  /*4a10*/  HMMA.16816.F32.BF16 R108, R68, R50, R108 ;  /* 0x00000032446c723c */ /* 0x001fe2000004186c */
[----:B------:R-:W-:Y:S02]  /*4a20*/  IMAD.MOV.U32 R163, RZ, RZ, R157 ;  /* 0x000000ffffa37224 */ /* 0x000fe400078e009d */
[----:B------:R-:W-:Y:S02]  /*4a30*/  IMAD.MOV.U32 R161, RZ, RZ, R150 ;  /* 0x000000ffffa17224 */ /* 0x000fe400078e0096 */
[----:B------:R-:W-:-:S03]  /*4a40*/  IMAD.MOV.U32 R160, RZ, RZ, R151 ;  /* 0x000000ffffa07224 */ /* 0x000fc600078e0097 */
[----:B------:R-:W-:Y:S01]  /*4a50*/  HMMA.16816.F32.BF16 R104, R68, R54, R104 ;  /* 0x000000364468723c */ /* 0x000fe20000041868 */
        /* <DEDUP_REMOVED lines=11> */
[----:B---3--:R-:W-:Y:S01]  /*4b10*/  HMMA.16816.F32.BF16 R92, R64, R50, R92 ;  /* 0x00000032405c723c */ /* 0x008fe2000004185c */
[----:B------:R-:W-:Y:S02]  /*4b20*/  IMAD.MOV.U32 R151, RZ, RZ, R44 ;  /* 0x000000ffff977224 */ /* 0x000fe400078e002c */
[----:B------:R-:W-:Y:S02]  /*4b30*/  IMAD.MOV.U32 R150, RZ, RZ, R45 ;  /* 0x000000ffff967224 */ /* 0x000fe400078e002d */
[----:B------:R-:W-:-:S03]  /*4b40*/  IMAD.MOV.U32 R149, RZ, RZ, R42 ;  /* 0x000000ffff957224 */ /* 0x000fc600078e002a */
[----:B------:R-:W-:Y:S01]  /*4b50*/  HMMA.16816.F32.BF16 R88, R64, R54, R88 ;  /* 0x000000364058723c */ /* 0x000fe20000041858 */
[----:B------:R-:W-:-:S07]  /*4b60*/  IMAD.MOV.U32 R148, RZ, RZ, R43 ;  /* 0x000000ffff947224 */ /* 0x000fce00078e002b */
[C---:B------:R-:W-:Y:S08]  /*4b70*/  HMMA.16816.F32.BF16 R84, R64.reuse, R58, R84 ;  /* 0x0000003a4054723c */ /* 0x040ff00000041854 */
[----:B------:R-:W-:Y:S01]  /*4b80*/  HMMA.16816.F32.BF16 R80, R64, R62, R80 ;  /* 0x0000003e4050723c */ /* 0x000fe20000041850 */
[----:B--2---:R-:W-:-:S04]  /*4b90*/  IADD3 R48, R48, -0x1, RZ ;  /* 0xffffffff30307810 */ /* 0x004fc80007ffe0ff */
[----:B------:R-:W-:Y:S01]  /*4ba0*/  ISETP.NE.U32.AND P0, PT, R48, RZ, PT ;  /* 0x000000ff3000720c */ /* 0x000fe20003f05070 */
[----:B------:R0:W-:Y:S02]  /*4bb0*/  STL [R1+0xd0], R48 ;  /* 0x0000d03001007387 */ /* 0x0001e40000100800 */
[----:B0-----:R-:W-:-:S04]  /*4bc0*/  IMAD.MOV.U32 R48, RZ, RZ, c[0x0][0x188] ;  /* 0x00006200ff307624 */ /* 0x001fc800078e00ff */
[----:B------:R-:W-:-:S04]  /*4bd0*/  IMAD.SHL.U32 R48, R48, 0x20, RZ ;  /* 0x0000002030307824 */ /* 0x000fc800078e00ff */
[----:B------:R-:W-:Y:S02]  /*4be0*/  IMAD.WIDE R40, R48, 0x2, R40 ;  /* 0x0000000230287825 */ /* 0x000fe400078e0228 */
[----:B------:R-:W-:Y:S01]  /*4bf0*/  @!P0 CALL.REL.NOINC `(.L_x_2) ;  /* 0x0000001000008944 */ /* 0x000fe20003c00000 */
[----:B------:R-:W-:Y:S05]  /*4c00*/  BRA `(.L_x_3) ;  /* 0xffffd91000007947 */ /* 0x000fea000383ffff */
.L_x_2:
[----:B------:R-:W-:Y:S02]  /*4c10*/  F2FP.BF16.PACK_AB R25, R91, R90 ;  /* 0x0000005a5b19723e */ /* 0x000fe400000010ff */
[----:B------:R-:W-:Y:S02]  /*4c20*/  F2FP.BF16.PACK_AB R89, R89, R88 ;  /* 0x000000585959723e */ /* 0x000fe400000010ff */
[----:B------:R-:W-:Y:S02]  /*4c30*/  F2FP.BF16.PACK_AB R17, R123, R122 ;  /* 0x0000007a7b11723e */ /* 0x000fe400000010ff */
[----:B------:R-:W-:Y:S02]  /*4c40*/  F2FP.BF16.PACK_AB R121, R121, R120 ;  /* 0x000000787979723e */ /* 0x000fe400000010ff */
[----:B------:R-:W-:-:S02]  /*4c50*/  F2FP.BF16.PACK_AB R21, R107, R106 ;  /* 0x0000006a6b15723e */ /* 0x000fc400000010ff */
[----:B------:R-:W-:Y:S02]  /*4c60*/  F2FP.BF16.PACK_AB R105, R105, R104 ;  /* 0x000000686969723e */ /* 0x000fe400000010ff */
        /* <DEDUP_REMOVED lines=26> */
.L_x_1:
[----:B-1----:R-:W2:Y:S04]  /*4e10*/  LDL.LU R0, [R1+0xf8] ;  /* 0x0000f80001007983 */ /* 0x002ea80000300800 */
[----:B------:R-:W3:Y:S04]  /*4e20*/  LDL.LU R53, [R1+0xe0] ;  /* 0x0000e00001357983 */ /* 0x000ee80000300800 */
[----:B------:R-:W4:Y:S04]  /*4e30*/  LDL.LU R52, [R1+0xf0] ;  /* 0x0000f00001347983 */ /* 0x000f280000300800 */
[----:B------:R-:W5:Y:S04]  /*4e40*/  LDL.LU R51, [R1+0xf4] ;  /* 0x0000f40001337983 */ /* 0x000f680000300800 */
[----:B------:R-:W1:Y:S02]  /*4e50*/  S2R R4, SR_TID.X ;  /* 0x0000000000047919 */ /* 0x000e640000002100 */
[----:B-1----:R-:W-:-:S02]  /*4e60*/  IMAD.SHL.U32 R3, R4, 0x20, RZ ;  /* 0x0000002004037824 */ /* 0x002fc400078e00ff */
[C---:B------:R-:W-:Y:S01]  /*4e70*/  IMAD.SHL.U32 R2, R4.reuse, 0x4, RZ ;  /* 0x0000000404027824 */ /* 0x040fe200078e00ff */
[----:B------:R-:W-:Y:S01]  /*4e80*/  LOP3.LUT R5, R4, 0x20, RZ, 0xc0, !PT ;  /* 0x0000002004057812 */ /* 0x000fe200078ec0ff */
[----:B------:R-:W-:Y:S01]  /*4e90*/  BAR.SYNC.DEFER_BLOCKING 0x0 ;  /* 0x0000000000007b1d */ /* 0x000fe20000010000 */
[----:B--2---:R-:W-:-:S04]  /*4ea0*/  LOP3.LUT R0, R0, 0xc00, RZ, 0xc0, !PT ;  /* 0x00000c0000007812 */ /* 0x004fc800078ec0ff */
[----:B------:R-:W-:-:S04]  /*4eb0*/  LOP3.LUT R3, R0, 0x60, R3, 0xf8, !PT ;  /* 0x0000006000037812 */ /* 0x000fc800078ef803 */
[----:B------:R-:W-:-:S05]  /*4ec0*/  LOP3.LUT R2, R3, 0x70, R2, 0x78, !PT ;  /* 0x0000007003027812 */ /* 0x000fca00078e7802 */
[----:B------:R-:W-:-:S05]  /*4ed0*/  IMAD R36, R5, 0x8, R2 ;  /* 0x0000000805247824 */ /* 0x000fca00078e0202 */
[----:B------:R-:W-:Y:S04]  /*4ee0*/  STS.128 [R36], R136 ;  /* 0x0000008824007388 */ /* 0x000fe80000000c00 */
[----:B------:R-:W-:Y:S04]  /*4ef0*/  STS.128 [R36+0x80], R28 ;  /* 0x0000801c24007388 */ /* 0x000fe80000000c00 */
[----:B------:R-:W-:Y:S04]  /*4f00*/  STS.128 [R36+0x200], R104 ;  /* 0x0002006824007388 */ /* 0x000fe80000000c00 */
[----:B------:R-:W-:Y:S01]  /*4f10*/  STS.128 [R36+0x280], R20 ;  /* 0x0002801424007388 */ /* 0x000fe20000000c00 */
[C---:B------:R-:W-:Y:S01]  /*4f20*/  IMAD.SHL.U32 R0, R4.reuse, 0x200, RZ ;  /* 0x0000020004007824 */ /* 0x040fe200078e00ff */
[----:B------:R-:W-:-:S04]  /*4f30*/  LOP3.LUT R4, R4, 0x3f, RZ, 0xc0, !PT ;  /* 0x0000003f04047812 */ /* 0x000fc800078ec0ff */
[----:B------:R-:W-:-:S05]  /*4f40*/  LOP3.LUT R0, R0, 0xc00, RZ, 0xc0, !PT ;  /* 0x00000c0000007812 */ /* 0x000fca00078ec0ff */
[----:B------:R-:W-:Y:S01]  /*4f50*/  IMAD R37, R4, 0x10, R0 ;  /* 0x0000001004257824 */ /* 0x000fe200078e0200 */
[----:B------:R-:W-:Y:S04]  /*4f60*/  BAR.SYNC.DEFER_BLOCKING 0x0 ;  /* 0x0000000000007b1d */ /* 0x000fe80000010000 */
[C---:B------:R-:W-:Y:S02]  /*4f70*/  LOP3.LUT R38, R37.reuse, 0x20, RZ, 0x3c, !PT ;  /* 0x0000002025267812 */ /* 0x040fe400078e3cff */
[C---:B------:R-:W-:Y:S02]  /*4f80*/  LOP3.LUT R46, R37.reuse, 0x40, RZ, 0x3c, !PT ;  /* 0x00000040252e7812 */ /* 0x040fe400078e3cff */
[----:B------:R-:W-:Y:S01]  /*4f90*/  LOP3.LUT R48, R37, 0x60, RZ, 0x3c, !PT ;  /* 0x0000006025307812 */ /* 0x000fe200078e3cff */
[----:B------:R-:W1:Y:S04]  /*4fa0*/  LDS.128 R32, [R37] ;  /* 0x0000000025207984 */ /* 0x000e680000000c00 */
[----:B0-----:R-:W-:Y:S04]  /*4fb0*/  LDS.128 R12, [R38] ;  /* 0x00000000260c7984 */ /* 0x001fe80000000c00 */
[----:B------:R-:W-:Y:S04]  /*4fc0*/  LDS.128 R8, [R46] ;  /* 0x000000002e087984 */ /* 0x000fe80000000c00 */
[----:B------:R-:W-:Y:S04]  /*4fd0*/  LDS.128 R4, [R48] ;  /* 0x0000000030047984 */ /* 0x000fe80000000c00 */
[----:B------:R-:W-:Y:S06]  /*4fe0*/  BAR.SYNC.DEFER_BLOCKING 0x0 ;  /* 0x0000000000007b1d */ /* 0x000fec0000010000 */
[----:B------:R-:W-:Y:S04]  /*4ff0*/  STS.128 [R36], R120 ;  /* 0x0000007824007388 */ /* 0x000fe80000000c00 */
[----:B------:R-:W-:Y:S04]  /*5000*/  STS.128 [R36+0x80], R16 ;  /* 0x0000801024007388 */ /* 0x000fe80000000c00 */
[----:B------:R-:W-:Y:S04]  /*5010*/  STS.128 [R36+0x200], R88 ;  /* 0x0002005824007388 */ /* 0x000fe80000000c00 */
[----:B------:R0:W-:Y:S04]  /*5020*/  STS.128 [R36+0x280], R24 ;  /* 0x0002801824007388 */ /* 0x0001e80000000c00 */
[----:B------:R-:W-:Y:S01]  /*5030*/  BAR.SYNC.DEFER_BLOCKING 0x0 ;  /* 0x0000000000007b1d */ /* 0x000fe20000010000 */
[C---:B---3--:R-:W-:Y:S01]  /*5040*/  IADD3 R2, R53.reuse, 0x1, RZ ;  /* 0x0000000135027810 */ /* 0x048fe20007ffe0ff */
[----:B----4-:R-:W-:Y:S01]  /*5050*/  IMAD R3, R52, c[0x0][0x194], RZ ;  /* 0x0000650034037a24 */ /* 0x010fe200078e02ff */
[----:B------:R-:W-:-:S02]  /*5060*/  IADD3 R0, R53, 0x2, RZ ;  /* 0x0000000235007810 */ /* 0x000fc40007ffe0ff */
[----:B------:R-:W-:Y:S01]  /*5070*/  ISETP.GE.AND P1, PT, R2, c[0x0][0x17c], PT ;  /* 0x00005f0002007a0c */ /* 0x000fe20003f26270 */
[----:B------:R-:W-:Y:S01]  /*5080*/  IMAD.MOV.U32 R2, RZ, RZ, c[0x0][0x194] ;  /* 0x00006500ff027624 */ /* 0x000fe200078e00ff */
[----:B------:R2:W3:Y:S01]  /*5090*/  LDS.128 R20, [R37] ;  /* 0x0000000025147984 */ /* 0x0004e20000000c00 */
[----:B------:R-:W-:Y:S02]  /*50a0*/  ISETP.GE.AND P4, PT, R0, c[0x0][0x17c], PT ;  /* 0x00005f0000007a0c */ /* 0x000fe40003f86270 */
[----:B------:R-:W-:Y:S01]  /*50b0*/  IMAD R0, R2, 0x40, R3 ;  /* 0x0000004002007824 */ /* 0x000fe200078e0203 */
[----:B------:R-:W-:Y:S01]  /*50c0*/  ISETP.GE.AND P6, PT, R52, c[0x0][0x178], PT ;  /* 0x00005e0034007a0c */ /* 0x000fe20003fc6270 */
[----:B------:R4:W4:Y:S01]  /*50d0*/  LDS.128 R16, [R38] ;  /* 0x0000000026107984 */ /* 0x0009220000000c00 */
[----:B------:R-:W-:Y:S02]  /*50e0*/  ISETP.GE.AND P5, PT, R53, c[0x0][0x17c], PT ;  /* 0x00005f0035007a0c */ /* 0x000fe40003fa6270 */
[----:B0-----:R-:W-:-:S02]  /*50f0*/  LEA R36, P0, R3, c[0x0][0x170], 0x1 ;  /* 0x00005c0003247a11 */ /* 0x001fc400078008ff */
[C---:B------:R-:W-:Y:S02]  /*5100*/  LEA R2, P2, R0.reuse, c[0x0][0x170], 0x1 ;  /* 0x00005c0000027a11 */ /* 0x040fe400078408ff */
[----:B------:R-:W-:Y:S02]  /*5110*/  ISETP.LT.AND P6, PT, R53, c[0x0][0x17c], !P6 ;  /* 0x00005f0035007a0c */ /* 0x000fe400077c1270 */
[----:B-----5:R-:W-:Y:S01]  /*5120*/  ISETP.LT.AND P5, PT, R51, c[0x0][0x178], !P5 ;  /* 0x00005e0033007a0c */ /* 0x020fe20006fa1270 */
[----:B------:R-:W-:Y:S01]  /*5130*/  IMAD R25, R53, c[0x0][0x198], RZ ;  /* 0x0000660035197a24 */ /* 0x000fe200078e02ff */
[----:B--2---:R-:W-:Y:S02]  /*5140*/  LEA.HI.X.SX32 R37, R3, c[0x0][0x174], 0x1, P0 ;  /* 0x00005d0003257a11 */ /* 0x004fe400000f0eff */
[----:B------:R-:W-:Y:S02]  /*5150*/  IADD3 R24, R53, 0x3, RZ ;  /* 0x0000000335187810 */ /* 0x000fe40007ffe0ff */
[----:B------:R-:W-:-:S02]  /*5160*/  LEA.HI.X.SX32 R3, R0, c[0x0][0x174], 0x1, P2 ;  /* 0x00005d0000037a11 */ /* 0x000fc400010f0eff */
[----:B------:R-:W-:Y:S01]  /*5170*/  IADD3 R26, R53, 0x5, RZ ;  /* 0x00000005351a7810 */ /* 0x000fe20007ffe0ff */
[C---:B------:R-:W-:Y:S01]  /*5180*/  IMAD.WIDE R28, R25.reuse, 0x2, R36 ;  /* 0x00000002191c7825 */ /* 0x040fe200078e0224 */
[----:B------:R-:W-:Y:S02]  /*5190*/  ISETP.GE.AND P0, PT, R24, c[0x0][0x17c], PT ;  /* 0x00005f0018007a0c */ /* 0x000fe40003f06270 */
[----:B------:R-:W-:Y:S01]  /*51a0*/  ISETP.GE.AND P3, PT, R26, c[0x0][0x17c], PT ;  /* 0x00005f001a007a0c */ /* 0x000fe20003f66270 */
[C---:B------:R-:W-:Y:S01]  /*51b0*/  IMAD.WIDE R30, R25.reuse, 0x2, R2 ;  /* 0x00000002191e7825 */ /* 0x040fe200078e0202 */
[----:B------:R-:W-:Y:S02]  /*51c0*/  IADD3 R41, R25, c[0x0][0x198], RZ ;  /* 0x0000660019297a10 */ /* 0x000fe40007ffe0ff */
[----:B------:R-:W0:Y:S04]  /*51d0*/  LDS.128 R24, [R46] ;  /* 0x000000002e187984 */ /* 0x000e280000000c00 */
[----:B-1----:R-:W-:Y:S01]  /*51e0*/  @P6 STG.E.U16 [R28.64], R32 ;  /* 0x000000201c006986 */ /* 0x002fe2000c101504 */
[----:B------:R-:W-:-:S02]  /*51f0*/  ISETP.LT.AND P6, PT, R52, c[0x0][0x178], !P1 ;  /* 0x00005e0034007a0c */ /* 0x000fc40004fc1270 */
[----:B------:R-:W-:Y:S01]  /*5200*/  ISETP.LT.AND P1, PT, R51, c[0x0][0x178], !P1 ;  /* 0x00005e0033007a0c */ /* 0x000fe20004f21270 */
[----:B---3--:R-:W-:Y:S01]  /*5210*/  @P5 STG.E.U16 [R30.64], R20 ;  /* 0x000000141e005986 */ /* 0x008fe2000c101504 */
[----:B------:R-:W-:Y:S02]  /*5220*/  ISETP.LT.AND P5, PT, R52, c[0x0][0x178], !P4 ;  /* 0x00005e0034007a0c */ /* 0x000fe400067a1270 */
[C---:B------:R-:W-:Y:S01]  /*5230*/  IADD3 R47, R41.reuse, c[0x0][0x198], RZ ;  /* 0x00006600292f7a10 */ /* 0x040fe20007ffe0ff */
[----:B----4-:R-:W-:Y:S01]  /*5240*/  IMAD.WIDE R38, R41, 0x2, R36 ;  /* 0x0000000229267825 */ /* 0x010fe200078e0224 */
[----:B------:R-:W-:Y:S01]  /*5250*/  ISETP.LT.AND P4, PT, R51, c[0x0][0x178], !P4 ;  /* 0x00005e0033007a0c */ /* 0x000fe20006781270 */
[----:B------:R-:W1:Y:S01]  /*5260*/  LDS.128 R28, [R48] ;  /* 0x00000000301c7984 */ /* 0x000e620000000c00 */
[----:B------:R-:W-:Y:S01]  /*5270*/  PRMT R49, R32, 0x7632, R49 ;  /* 0x0000763220317816 */ /* 0x000fe20000000031 */
[----:B------:R-:W-:Y:S01]  /*5280*/  IMAD.WIDE R40, R41, 0x2, R2 ;  /* 0x0000000229287825 */ /* 0x000fe200078e0202 */
[----:B------:R-:W-:-:S03]  /*5290*/  PRMT R50, R20, 0x7632, R50 ;  /* 0x0000763214327816 */ /* 0x000fc60000000032 */
[----:B------:R-:W-:Y:S01]  /*52a0*/  IMAD.WIDE R42, R47, 0x2, R36 ;  /* 0x000000022f2a7825 */ /* 0x000fe200078e0224 */
[----:B------:R2:W-:Y:S01]  /*52b0*/  @P6 STG.E.U16 [R38.64], R49 ;  /* 0x0000003126006986 */ /* 0x0005e2000c101504 */
[----:B------:R-:W-:-:S03]  /*52c0*/  IADD3 R0, R53, 0x4, RZ ;  /* 0x0000000435007810 */ /* 0x000fc60007ffe0ff */
[----:B------:R3:W-:Y:S01]  /*52d0*/  @P1 STG.E.U16 [R40.64], R50 ;  /* 0x0000003228001986 */ /* 0x0007e2000c101504 */
[----:B------:R-:W-:-:S03]  /*52e0*/  IMAD.WIDE R44, R47, 0x2, R2 ;  /* 0x000000022f2c7825 */ /* 0x000fc600078e0202 */
[----:B------:R-:W-:Y:S01]  /*52f0*/  @P5 STG.E.U16 [R42.64], R12 ;  /* 0x0000000c2a005986 */ /* 0x000fe2000c101504 */
[----:B------:R-:W-:Y:S02]  /*5300*/  ISETP.LT.AND P5, PT, R52, c[0x0][0x178], !P0 ;  /* 0x00005e0034007a0c */ /* 0x000fe400047a1270 */
[----:B------:R-:W-:Y:S02]  /*5310*/  ISETP.LT.AND P0, PT, R51, c[0x0][0x178], !P0 ;  /* 0x00005e0033007a0c */ /* 0x000fe40004701270 */
[----:B------:R-:W-:Y:S02]  /*5320*/  ISETP.GE.AND P2, PT, R0, c[0x0][0x17c], PT ;  /* 0x00005f0000007a0c */ /* 0x000fe40003f46270 */
[----:B------:R-:W-:Y:S01]  /*5330*/  IADD3 R47, R47, c[0x0][0x198], RZ ;  /* 0x000066002f2f7a10 */ /* 0x000fe20007ffe0ff */
[----:B------:R4:W-:Y:S01]  /*5340*/  @P4 STG.E.U16 [R44.64], R16 ;  /* 0x000000102c004986 */ /* 0x0009e2000c101504 */
[----:B------:R-:W-:Y:S02]  /*5350*/  ISETP.LT.AND P4, PT, R52, c[0x0][0x178], !P2 ;  /* 0x00005e0034007a0c */ /* 0x000fe40005781270 */
[----:B------:R-:W-:Y:S01]  /*5360*/  ISETP.LT.AND P2, PT, R51, c[0x0][0x178], !P2 ;  /* 0x00005e0033007a0c */ /* 0x000fe20005741270 */
[----:B--2---:R-:W-:Y:S01]  /*5370*/  IMAD.WIDE R38, R47, 0x2, R36 ;  /* 0x000000022f267825 */ /* 0x004fe200078e0224 */
[----:B------:R-:W-:-:S02]  /*5380*/  PRMT R32, R12, 0x7632, R32 ;  /* 0x000076320c207816 */ /* 0x000fc40000000020 */
[C---:B------:R-:W-:Y:S01]  /*5390*/  IADD3 R49, R47.reuse, c[0x0][0x198], RZ ;  /* 0x000066002f317a10 */ /* 0x040fe20007ffe0ff */
[----:B---3--:R-:W-:Y:S01]  /*53a0*/  IMAD.WIDE R40, R47, 0x2, R2 ;  /* 0x000000022f287825 */ /* 0x008fe200078e0202 */
[----:B----4-:R-:W-:Y:S01]  /*53b0*/  PRMT R45, R16, 0x7632, R45 ;  /* 0x00007632102d7816 */ /* 0x010fe2000000002d */
[----:B------:R-:W-:Y:S01]  /*53c0*/  @P5 STG.E.U16 [R38.64], R32 ;  /* 0x0000002026005986 */ /* 0x000fe2000c101504 */
[----:B------:R-:W-:Y:S01]  /*53d0*/  IADD3 R0, R53, 0x6, RZ ;  /* 0x0000000635007810 */ /* 0x000fe20007ffe0ff */
[----:B------:R-:W-:Y:S02]  /*53e0*/  IMAD.WIDE R42, R49, 0x2, R36 ;  /* 0x00000002312a7825 */ /* 0x000fe400078e0224 */
[----:B------:R2:W-:Y:S01]  /*53f0*/  @P0 STG.E.U16 [R40.64], R45 ;  /* 0x0000002d28000986 */ /* 0x0005e2000c101504 */
[----:B------:R-:W-:Y:S02]  /*5400*/  ISETP.GE.AND P6, PT, R0, c[0x0][0x17c], PT ;  /* 0x00005f0000007a0c */ /* 0x000fe40003fc6270 */
[----:B------:R-:W-:Y:S01]  /*5410*/  ISETP.LT.AND P0, PT, R52, c[0x0][0x178], !P3 ;  /* 0x00005e0034007a0c */ /* 0x000fe20005f01270 */
[----:B------:R3:W-:Y:S01]  /*5420*/  @P4 STG.E.U16 [R42.64], R8 ;  /* 0x000000082a004986 */ /* 0x0007e2000c101504 */
[----:B------:R-:W-:Y:S01]  /*5430*/  ISETP.LT.AND P3, PT, R51, c[0x0][0x178], !P3 ;  /* 0x00005e0033007a0c */ /* 0x000fe20005f61270 */
[C---:B--2---:R-:W-:Y:S01]  /*5440*/  IMAD.WIDE R44, R49.reuse, 0x2, R2 ;  /* 0x00000002312c7825 */ /* 0x044fe200078e0202 */
[----:B------:R-:W-:-:S04]  /*5450*/  IADD3 R49, R49, c[0x0][0x198], RZ ;  /* 0x0000660031317a10 */ /* 0x000fc80007ffe0ff */
[----:B0-----:R0:W-:Y:S01]  /*5460*/  @P2 STG.E.U16 [R44.64], R24 ;  /* 0x000000182c002986 */ /* 0x0011e2000c101504 */
[----:B------:R-:W-:Y:S01]  /*5470*/  ISETP.LT.AND P2, PT, R52, c[0x0][0x178], !P6 ;  /* 0x00005e0034007a0c */ /* 0x000fe20007741270 */
[----:B------:R-:W-:Y:S01]  /*5480*/  IMAD.WIDE R38, R49, 0x2, R36 ;  /* 0x0000000231267825 */ /* 0x000fe200078e0224 */
[----:B------:R-:W-:Y:S02]  /*5490*/  ISETP.LT.AND P6, PT, R51, c[0x0][0x178], !P6 ;  /* 0x00005e0033007a0c */ /* 0x000fe400077c1270 */
[----:B------:R-:W-:Y:S01]  /*54a0*/  IADD3 R20, R53, 0x7, RZ ;  /* 0x0000000735147810 */ /* 0x000fe20007ffe0ff */
[C---:B------:R-:W-:Y:S01]  /*54b0*/  IMAD.WIDE R40, R49.reuse, 0x2, R2 ;  /* 0x0000000231287825 */ /* 0x040fe200078e0202 */
[----:B------:R-:W-:Y:S02]  /*54c0*/  IADD3 R49, R49, c[0x0][0x198], RZ ;  /* 0x0000660031317a10 */ /* 0x000fe40007ffe0ff */
[----:B------:R-:W-:Y:S02]  /*54d0*/  ISETP.GE.AND P1, PT, R20, c[0x0][0x17c], PT ;  /* 0x00005f0014007a0c */ /* 0x000fe40003f26270 */
[----:B------:R-:W-:Y:S01]  /*54e0*/  PRMT R12, R8, 0x7632, R12 ;  /* 0x00007632080c7816 */ /* 0x000fe2000000000c */
[----:B---3--:R-:W-:Y:S01]  /*54f0*/  IMAD.WIDE R42, R49, 0x2, R36 ;  /* 0x00000002312a7825 */ /* 0x008fe200078e0224 */
[----:B------:R-:W-:-:S02]  /*5500*/  IADD3 R0, R53, 0x8, RZ ;  /* 0x0000000835007810 */ /* 0x000fc40007ffe0ff */
[----:B------:R-:W-:Y:S01]  /*5510*/  PRMT R20, R24, 0x7632, R20 ;  /* 0x0000763218147816 */ /* 0x000fe20000000014 */
[C---:B0-----:R-:W-:Y:S01]  /*5520*/  IMAD.WIDE R44, R49.reuse, 0x2, R2 ;  /* 0x00000002312c7825 */ /* 0x041fe200078e0202 */
[----:B------:R-:W-:Y:S01]  /*5530*/  ISETP.GE.AND P5, PT, R0, c[0x0][0x17c], PT ;  /* 0x00005f0000007a0c */ /* 0x000fe20003fa6270 */
[----:B------:R0:W-:Y:S01]  /*5540*/  @P0 STG.E.U16 [R38.64], R12 ;  /* 0x0000000c26000986 */ /* 0x0001e2000c101504 */
[----:B------:R-:W-:-:S03]  /*5550*/  IADD3 R49, R49, c[0x0][0x198], RZ ;  /* 0x0000660031317a10 */ /* 0x000fc60007ffe0ff */
[----:B------:R2:W-:Y:S01]  /*5560*/  @P3 STG.E.U16 [R40.64], R20 ;  /* 0x0000001428003986 */ /* 0x0005e2000c101504 */
[----:B------:R-:W-:Y:S02]  /*5570*/  ISETP.LT.AND P3, PT, R52, c[0x0][0x178], !P1 ;  /* 0x00005e0034007a0c */ /* 0x000fe40004f61270 */
[----:B------:R-:W-:Y:S01]  /*5580*/  ISETP.LT.AND P1, PT, R51, c[0x0][0x178], !P1 ;  /* 0x00005e0033007a0c */ /* 0x000fe20004f21270 */
[----:B------:R3:W-:Y:S01]  /*5590*/  @P2 STG.E.U16 [R42.64], R4 ;  /* 0x000000042a002986 */ /* 0x0007e2000c101504 */
[----:B------:R-:W-:-:S03]  /*55a0*/  IADD3 R0, R53, 0x9, RZ ;  /* 0x0000000935007810 */ /* 0x000fc60007ffe0ff */
[----:B-1----:R1:W-:Y:S01]  /*55b0*/  @P6 STG.E.U16 [R44.64], R28 ;  /* 0x0000001c2c006986 */ /* 0x0023e2000c101504 */
[----:B------:R-:W-:Y:S01]  /*55c0*/  ISETP.LT.AND P6, PT, R52, c[0x0][0x178], !P5 ;  /* 0x00005e0034007a0c */ /* 0x000fe20006fc1270 */
[----:B0-----:R-:W-:Y:S01]  /*55d0*/  IMAD.WIDE R38, R49, 0x2, R36 ;  /* 0x0000000231267825 */ /* 0x001fe200078e0224 */
[----:B------:R-:W-:-:S03]  /*55e0*/  ISETP.LT.AND P5, PT, R51, c[0x0][0x178], !P5 ;  /* 0x00005e0033007a0c */ /* 0x000fc60006fa1270 */
[C---:B--2---:R-:W-:Y:S01]  /*55f0*/  IMAD.WIDE R40, R49.reuse, 0x2, R2 ;  /* 0x0000000231287825 */ /* 0x044fe200078e0202 */
[----:B------:R-:W-:Y:S02]  /*5600*/  IADD3 R49, R49, c[0x0][0x198], RZ ;  /* 0x0000660031317a10 */ /* 0x000fe40007ffe0ff */
[----:B------:R-:W-:Y:S02]  /*5610*/  ISETP.GE.AND P4, PT, R0, c[0x0][0x17c], PT ;  /* 0x00005f0000007a0c */ /* 0x000fe40003f86270 */
[----:B------:R-:W-:Y:S01]  /*5620*/  PRMT R8, R4, 0x7632, R8 ;  /* 0x0000763204087816 */ /* 0x000fe20000000008 */
[----:B---3--:R-:W-:Y:S01]  /*5630*/  IMAD.WIDE R42, R49, 0x2, R36 ;  /* 0x00000002312a7825 */ /* 0x008fe200078e0224 */
[----:B------:R-:W-:Y:S02]  /*5640*/  IADD3 R0, R53, 0xa, RZ ;  /* 0x0000000a35007810 */ /* 0x000fe40007ffe0ff */
[----:B------:R-:W-:Y:S01]  /*5650*/  PRMT R20, R28, 0x7632, R20 ;  /* 0x000076321c147816 */ /* 0x000fe20000000014 */
[C---:B-1----:R-:W-:Y:S01]  /*5660*/  IMAD.WIDE R44, R49.reuse, 0x2, R2 ;  /* 0x00000002312c7825 */ /* 0x042fe200078e0202 */
[----:B------:R-:W-:Y:S01]  /*5670*/  ISETP.GE.AND P0, PT, R0, c[0x0][0x17c], PT ;  /* 0x00005f0000007a0c */ /* 0x000fe20003f06270 */
[----:B------:R0:W-:Y:S01]  /*5680*/  @P3 STG.E.U16 [R38.64], R8 ;  /* 0x0000000826003986 */ /* 0x0001e2000c101504 */
[----:B------:R-:W-:-:S03]  /*5690*/  IADD3 R47, R49, c[0x0][0x198], RZ ;  /* 0x00006600312f7a10 */ /* 0x000fc60007ffe0ff */
[----:B------:R-:W-:Y:S01]  /*56a0*/  @P1 STG.E.U16 [R40.64], R20 ;  /* 0x0000001428001986 */ /* 0x000fe2000c101504 */
[C---:B------:R-:W-:Y:S02]  /*56b0*/  ISETP.LT.AND P1, PT, R52.reuse, c[0x0][0x178], !P4 ;  /* 0x00005e0034007a0c */ /* 0x040fe40006721270 */
[C---:B------:R-:W-:Y:S01]  /*56c0*/  ISETP.LT.AND P4, PT, R51.reuse, c[0x0][0x178], !P4 ;  /* 0x00005e0033007a0c */ /* 0x040fe20006781270 */
[----:B------:R1:W-:Y:S04]  /*56d0*/  @P6 STG.E.U16 [R42.64], R33 ;  /* 0x000000212a006986 */ /* 0x0003e8000c101504 */
[----:B------:R-:W-:Y:S01]  /*56e0*/  @P5 STG.E.U16 [R44.64], R21 ;  /* 0x000000152c005986 */ /* 0x000fe2000c101504 */
[----:B------:R-:W-:Y:S02]  /*56f0*/  ISETP.LT.AND P5, PT, R52, c[0x0][0x178], !P0 ;  /* 0x00005e0034007a0c */ /* 0x000fe400047a1270 */
[----:B------:R-:W-:-:S02]  /*5700*/  ISETP.LT.AND P0, PT, R51, c[0x0][0x178], !P0 ;  /* 0x00005e0033007a0c */ /* 0x000fc40004701270 */
[----:B------:R-:W-:Y:S02]  /*5710*/  IADD3 R49, R47, c[0x0][0x198], RZ ;  /* 0x000066002f317a10 */ /* 0x000fe40007ffe0ff */
[----:B------:R-:W-:Y:S01]  /*5720*/  IADD3 R0, R53, 0xb, RZ ;  /* 0x0000000b35007810 */ /* 0x000fe20007ffe0ff */
[----:B0-----:R-:W-:Y:S01]  /*5730*/  IMAD.WIDE R38, R47, 0x2, R36 ;  /* 0x000000022f267825 */ /* 0x001fe200078e0224 */
[----:B------:R-:W-:Y:S02]  /*5740*/  PRMT R8, R33, 0x7632, R8 ;  /* 0x0000763221087816 */ /* 0x000fe40000000008 */
[----:B------:R-:W-:Y:S01]  /*5750*/  PRMT R16, R21, 0x7632, R16 ;  /* 0x0000763215107816 */ /* 0x000fe20000000010 */
[----:B-1----:R-:W-:Y:S01]  /*5760*/  IMAD.WIDE R32, R47, 0x2, R2 ;  /* 0x000000022f207825 */ /* 0x002fe200078e0202 */
[----:B------:R-:W-:Y:S02]  /*5770*/  ISETP.GE.AND P2, PT, R0, c[0x0][0x17c], PT ;  /* 0x00005f0000007a0c */ /* 0x000fe40003f46270 */
[----:B------:R-:W-:Y:S01]  /*5780*/  IADD3 R0, R53, 0xc, RZ ;  /* 0x0000000c35007810 */ /* 0x000fe20007ffe0ff */
[C---:B------:R-:W-:Y:S01]  /*5790*/  IMAD.WIDE R40, R49.reuse, 0x2, R36 ;  /* 0x0000000231287825 */ /* 0x040fe200078e0224 */
[----:B------:R0:W-:Y:S03]  /*57a0*/  @P1 STG.E.U16 [R38.64], R8 ;  /* 0x0000000826001986 */ /* 0x0001e6000c101504 */
[----:B------:R-:W-:Y:S01]  /*57b0*/  IMAD.WIDE R42, R49, 0x2, R2 ;  /* 0x00000002312a7825 */ /* 0x000fe200078e0202 */
[----:B------:R-:W-:Y:S01]  /*57c0*/  @P4 STG.E.U16 [R32.64], R16 ;  /* 0x0000001020004986 */ /* 0x000fe2000c101504 */
[----:B------:R-:W-:-:S03]  /*57d0*/  ISETP.GE.AND P3, PT, R0, c[0x0][0x17c], PT ;  /* 0x00005f0000007a0c */ /* 0x000fc60003f66270 */
[----:B------:R1:W-:Y:S01]  /*57e0*/  @P5 STG.E.U16 [R40.64], R13 ;  /* 0x0000000d28005986 */ /* 0x0003e2000c101504 */
[----:B------:R-:W-:-:S03]  /*57f0*/  IADD3 R49, R49, c[0x0][0x198], RZ ;  /* 0x0000660031317a10 */ /* 0x000fc60007ffe0ff */
[----:B------:R2:W-:Y:S01]  /*5800*/  @P0 STG.E.U16 [R42.64], R17 ;  /* 0x000000112a000986 */ /* 0x0005e2000c101504 */
[C---:B------:R-:W-:Y:S02]  /*5810*/  ISETP.LT.AND P0, PT, R52.reuse, c[0x0][0x178], !P2 ;  /* 0x00005e0034007a0c */ /* 0x040fe40005701270 */
[C---:B------:R-:W-:Y:S02]  /*5820*/  ISETP.LT.AND P2, PT, R51.reuse, c[0x0][0x178], !P2 ;  /* 0x00005e0033007a0c */ /* 0x040fe40005741270 */
[----:B------:R-:W-:Y:S02]  /*5830*/  ISETP.LT.AND P5, PT, R52, c[0x0][0x178], !P3 ;  /* 0x00005e0034007a0c */ /* 0x000fe40005fa1270 */
[----:B------:R-:W-:Y:S02]  /*5840*/  ISETP.LT.AND P3, PT, R51, c[0x0][0x178], !P3 ;  /* 0x00005e0033007a0c */ /* 0x000fe40005f61270 */
[C---:B0-----:R-:W-:Y:S01]  /*5850*/  IADD3 R39, R49.reuse, c[0x0][0x198], RZ ;  /* 0x0000660031277a10 */ /* 0x041fe20007ffe0ff */
[----:B------:R-:W-:Y:S01]  /*5860*/  IMAD.WIDE R20, R49, 0x2, R36 ;  /* 0x0000000231147825 */ /* 0x000fe200078e0224 */
[----:B------:R-:W-:-:S02]  /*5870*/  PRMT R8, R13, 0x7632, R8 ;  /* 0x000076320d087816 */ /* 0x000fc40000000008 */
[----:B------:R-:W-:Y:S01]  /*5880*/  IADD3 R0, R53, 0xd, RZ ;  /* 0x0000000d35007810 */ /* 0x000fe20007ffe0ff */
[----:B-1----:R-:W-:Y:S01]  /*5890*/  IMAD.WIDE R12, R49, 0x2, R2 ;  /* 0x00000002310c7825 */ /* 0x002fe200078e0202 */
[----:B------:R-:W-:-:S03]  /*58a0*/  PRMT R24, R17, 0x7632, R24 ;  /* 0x0000763211187816 */ /* 0x000fc60000000018 */
[C---:B--2---:R-:W-:Y:S01]  /*58b0*/  IMAD.WIDE R16, R39.reuse, 0x2, R36 ;  /* 0x0000000227107825 */ /* 0x044fe200078e0224 */
[----:B------:R-:W-:Y:S01]  /*58c0*/  ISETP.GE.AND P6, PT, R0, c[0x0][0x17c], PT ;  /* 0x00005f0000007a0c */ /* 0x000fe20003fc6270 */
[----:B------:R-:W-:Y:S02]  /*58d0*/  @P0 STG.E.U16 [R20.64], R8 ;  /* 0x0000000814000986 */ /* 0x000fe4000c101504 */
[----:B------:R-:W-:Y:S02]  /*58e0*/  IMAD.WIDE R32, R39, 0x2, R2 ;  /* 0x0000000227207825 */ /* 0x000fe400078e0202 */
[----:B------:R0:W-:Y:S01]  /*58f0*/  @P2 STG.E.U16 [R12.64], R24 ;  /* 0x000000180c002986 */ /* 0x0001e2000c101504 */
[----:B------:R-:W-:-:S03]  /*5900*/  IADD3 R4, R53, 0xe, RZ ;  /* 0x0000000e35047810 */ /* 0x000fc60007ffe0ff */
[----:B------:R1:W-:Y:S04]  /*5910*/  @P5 STG.E.U16 [R16.64], R9 ;  /* 0x0000000910005986 */ /* 0x0003e8000c101504 */
[----:B------:R2:W-:Y:S01]  /*5920*/  @P3 STG.E.U16 [R32.64], R25 ;  /* 0x0000001920003986 */ /* 0x0005e2000c101504 */
[----:B------:R-:W-:Y:S02]  /*5930*/  ISETP.LT.AND P3, PT, R52, c[0x0][0x178], !P6 ;  /* 0x00005e0034007a0c */ /* 0x000fe40007761270 */
[----:B------:R-:W-:Y:S02]  /*5940*/  ISETP.LT.AND P6, PT, R51, c[0x0][0x178], !P6 ;  /* 0x00005e0033007a0c */ /* 0x000fe400077c1270 */
[----:B------:R-:W-:Y:S02]  /*5950*/  IADD3 R39, R39, c[0x0][0x198], RZ ;  /* 0x0000660027277a10 */ /* 0x000fe40007ffe0ff */
[----:B------:R-:W-:-:S02]  /*5960*/  ISETP.GE.AND P1, PT, R4, c[0x0][0x17c], PT ;  /* 0x00005f0004007a0c */ /* 0x000fc40003f26270 */
[----:B------:R-:W-:Y:S01]  /*5970*/  IADD3 R0, R53, 0xf, RZ ;  /* 0x0000000f35007810 */ /* 0x000fe20007ffe0ff */
[----:B0-----:R-:W-:Y:S01]  /*5980*/  IMAD.WIDE R12, R39, 0x2, R36 ;  /* 0x00000002270c7825 */ /* 0x001fe200078e0224 */
[----:B-1----:R-:W-:Y:S02]  /*5990*/  PRMT R17, R9, 0x7632, R17 ;  /* 0x0000763209117816 */ /* 0x002fe40000000011 */
[----:B------:R-:W-:Y:S01]  /*59a0*/  PRMT R21, R25, 0x7632, R21 ;  /* 0x0000763219157816 */ /* 0x000fe20000000015 */
[----:B------:R-:W-:Y:S01]  /*59b0*/  IMAD.WIDE R8, R39, 0x2, R2 ;  /* 0x0000000227087825 */ /* 0x000fe200078e0202 */
[----:B------:R-:W-:Y:S02]  /*59c0*/  ISETP.LT.AND P5, PT, R52, c[0x0][0x178], !P1 ;  /* 0x00005e0034007a0c */ /* 0x000fe40004fa1270 */
[----:B------:R-:W-:Y:S02]  /*59d0*/  ISETP.LT.AND P1, PT, R51, c[0x0][0x178], !P1 ;  /* 0x00005e0033007a0c */ /* 0x000fe40004f21270 */
[----:B------:R-:W-:Y:S01]  /*59e0*/  ISETP.GE.AND P4, PT, R0, c[0x0][0x17c], PT ;  /* 0x00005f0000007a0c */ /* 0x000fe20003f86270 */
[----:B------:R0:W-:Y:S01]  /*59f0*/  @P3 STG.E.U16 [R12.64], R17 ;  /* 0x000000110c003986 */ /* 0x0001e2000c101504 */
[----:B--2---:R-:W-:-:S03]  /*5a00*/  IADD3 R25, R39, c[0x0][0x198], RZ ;  /* 0x0000660027197a10 */ /* 0x004fc60007ffe0ff */
[----:B------:R1:W-:Y:S01]  /*5a10*/  @P6 STG.E.U16 [R8.64], R21 ;  /* 0x0000001508006986 */ /* 0x0003e2000c101504 */
[----:B------:R-:W-:Y:S02]  /*5a20*/  ISETP.LT.AND P6, PT, R52, c[0x0][0x178], !P4 ;  /* 0x00005e0034007a0c */ /* 0x000fe400067c1270 */
[----:B------:R-:W-:Y:S02]  /*5a30*/  IADD3 R0, R53, 0x10, RZ ;  /* 0x0000001035007810 */ /* 0x000fe40007ffe0ff */
[----:B------:R-:W-:Y:S01]  /*5a40*/  ISETP.LT.AND P4, PT, R51, c[0x0][0x178], !P4 ;  /* 0x00005e0033007a0c */ /* 0x000fe20006781270 */
[----:B0-----:R-:W-:Y:S01]  /*5a50*/  IMAD.WIDE R16, R25, 0x2, R36 ;  /* 0x0000000219107825 */ /* 0x001fe200078e0224 */
[----:B------:R-:W-:-:S03]  /*5a60*/  ISETP.GE.AND P0, PT, R0, c[0x0][0x17c], PT ;  /* 0x00005f0000007a0c */ /* 0x000fc60003f06270 */
[C---:B-1----:R-:W-:Y:S01]  /*5a70*/  IMAD.WIDE R20, R25.reuse, 0x2, R2 ;  /* 0x0000000219147825 */ /* 0x042fe200078e0202 */
[----:B------:R-:W-:Y:S01]  /*5a80*/  IADD3 R25, R25, c[0x0][0x198], RZ ;  /* 0x0000660019197a10 */ /* 0x000fe20007ffe0ff */
[----:B------:R0:W-:Y:S01]  /*5a90*/  @P5 STG.E.U16 [R16.64], R5 ;  /* 0x0000000510005986 */ /* 0x0001e2000c101504 */
[----:B------:R-:W-:Y:S02]  /*5aa0*/  IADD3 R4, R53, 0x11, RZ ;  /* 0x0000001135047810 */ /* 0x000fe40007ffe0ff */
[----:B------:R-:W-:Y:S01]  /*5ab0*/  PRMT R24, R5, 0x7632, R24 ;  /* 0x0000763205187816 */ /* 0x000fe20000000018 */
[----:B------:R1:W-:Y:S01]  /*5ac0*/  @P1 STG.E.U16 [R20.64], R29 ;  /* 0x0000001d14001986 */ /* 0x0003e2000c101504 */
[----:B------:R-:W-:Y:S01]  /*5ad0*/  IMAD.WIDE R12, R25, 0x2, R36 ;  /* 0x00000002190c7825 */ /* 0x000fe200078e0224 */
[----:B------:R-:W-:Y:S02]  /*5ae0*/  PRMT R28, R29, 0x7632, R28 ;  /* 0x000076321d1c7816 */ /* 0x000fe4000000001c */
[----:B------:R-:W-:Y:S01]  /*5af0*/  ISETP.LT.AND P1, PT, R52, c[0x0][0x178], !P0 ;  /* 0x00005e0034007a0c */ /* 0x000fe20004721270 */
[----:B------:R-:W-:Y:S01]  /*5b00*/  IMAD.WIDE R8, R25, 0x2, R2 ;  /* 0x0000000219087825 */ /* 0x000fe200078e0202 */
[----:B------:R-:W-:-:S02]  /*5b10*/  ISETP.GE.AND P2, PT, R4, c[0x0][0x17c], PT ;  /* 0x00005f0004007a0c */ /* 0x000fc40003f46270 */
[----:B------:R-:W-:Y:S01]  /*5b20*/  ISETP.LT.AND P0, PT, R51, c[0x0][0x178], !P0 ;  /* 0x00005e0033007a0c */ /* 0x000fe20004701270 */
[----:B------:R2:W-:Y:S01]  /*5b30*/  @P6 STG.E.U16 [R12.64], R24 ;  /* 0x000000180c006986 */ /* 0x0005e2000c101504 */
[----:B0-----:R-:W-:-:S03]  /*5b40*/  IADD3 R17, R25, c[0x0][0x198], RZ ;  /* 0x0000660019117a10 */ /* 0x001fc60007ffe0ff */
[----:B------:R0:W-:Y:S01]  /*5b50*/  @P4 STG.E.U16 [R8.64], R28 ;  /* 0x0000001c08004986 */ /* 0x0001e2000c101504 */
[----:B------:R-:W-:Y:S01]  /*5b60*/  ISETP.LT.AND P4, PT, R52, c[0x0][0x178], !P2 ;  /* 0x00005e0034007a0c */ /* 0x000fe20005781270 */
[----:B------:R-:W-:Y:S01]  /*5b70*/  IMAD.WIDE R4, R17, 0x2, R36 ;  /* 0x0000000211047825 */ /* 0x000fe200078e0224 */
[----:B------:R-:W-:Y:S02]  /*5b80*/  IADD3 R0, R53, 0x12, RZ ;  /* 0x0000001235007810 */ /* 0x000fe40007ffe0ff */
[C---:B-1----:R-:W-:Y:S01]  /*5b90*/  IADD3 R21, R17.reuse, c[0x0][0x198], RZ ;  /* 0x0000660011157a10 */ /* 0x042fe20007ffe0ff */
[----:B------:R-:W-:Y:S01]  /*5ba0*/  IMAD.WIDE R16, R17, 0x2, R2 ;  /* 0x0000000211107825 */ /* 0x000fe200078e0202 */
[----:B------:R-:W-:Y:S01]  /*5bb0*/  ISETP.GE.AND P3, PT, R0, c[0x0][0x17c], PT ;  /* 0x00005f0000007a0c */ /* 0x000fe20003f66270 */
[----:B------:R1:W-:Y:S01]  /*5bc0*/  @P1 STG.E.U16 [R4.64], R34 ;  /* 0x0000002204001986 */ /* 0x0003e2000c101504 */
[----:B------:R-:W-:Y:S01]  /*5bd0*/  IADD3 R0, R53, 0x13, RZ ;  /* 0x0000001335007810 */ /* 0x000fe20007ffe0ff */
[----:B--2---:R-:W-:Y:S01]  /*5be0*/  IMAD.WIDE R12, R21, 0x2, R36 ;  /* 0x00000002150c7825 */ /* 0x004fe200078e0224 */
[----:B------:R-:W-:Y:S01]  /*5bf0*/  ISETP.LT.AND P2, PT, R51, c[0x0][0x178], !P2 ;  /* 0x00005e0033007a0c */ /* 0x000fe20005741270 */
[----:B------:R2:W-:Y:S01]  /*5c00*/  @P0 STG.E.U16 [R16.64], R22 ;  /* 0x0000001610000986 */ /* 0x0005e2000c101504 */
[----:B------:R-:W-:-:S02]  /*5c10*/  ISETP.GE.AND P5, PT, R0, c[0x0][0x17c], PT ;  /* 0x00005f0000007a0c */ /* 0x000fc40003fa6270 */
[----:B------:R-:W-:Y:S01]  /*5c20*/  ISETP.LT.AND P0, PT, R52, c[0x0][0x178], !P3 ;  /* 0x00005e0034007a0c */ /* 0x000fe20005f01270 */
[----:B0-----:R-:W-:Y:S01]  /*5c30*/  IMAD.WIDE R8, R21, 0x2, R2 ;  /* 0x0000000215087825 */ /* 0x001fe200078e0202 */
[----:B------:R-:W-:Y:S02]  /*5c40*/  ISETP.LT.AND P3, PT, R51, c[0x0][0x178], !P3 ;  /* 0x00005e0033007a0c */ /* 0x000fe40005f61270 */
[----:B-1----:R-:W-:Y:S02]  /*5c50*/  PRMT R5, R34, 0x7632, R5 ;  /* 0x0000763222057816 */ /* 0x002fe40000000005 */
[----:B------:R-:W-:-:S03]  /*5c60*/  IADD3 R21, R21, c[0x0][0x198], RZ ;  /* 0x0000660015157a10 */ /* 0x000fc60007ffe0ff */
[----:B------:R0:W-:Y:S01]  /*5c70*/  @P4 STG.E.U16 [R12.64], R5 ;  /* 0x000000050c004986 */ /* 0x0001e2000c101504 */
[----:B------:R-:W-:Y:S02]  /*5c80*/  ISETP.LT.AND P4, PT, R52, c[0x0][0x178], !P5 ;  /* 0x00005e0034007a0c */ /* 0x000fe40006f81270 */
[----:B--2---:R-:W-:Y:S02]  /*5c90*/  PRMT R17, R22, 0x7632, R17 ;  /* 0x0000763216117816 */ /* 0x004fe40000000011 */
[----:B------:R-:W-:Y:S02]  /*5ca0*/  IADD3 R0, R53, 0x14, RZ ;  /* 0x0000001435007810 */ /* 0x000fe40007ffe0ff */
[----:B------:R-:W-:Y:S01]  /*5cb0*/  IADD3 R25, R21, c[0x0][0x198], RZ ;  /* 0x0000660015197a10 */ /* 0x000fe20007ffe0ff */
[----:B------:R1:W-:Y:S01]  /*5cc0*/  @P2 STG.E.U16 [R8.64], R17 ;  /* 0x0000001108002986 */ /* 0x0003e2000c101504 */
[----:B------:R-:W-:Y:S01]  /*5cd0*/  ISETP.LT.AND P5, PT, R51, c[0x0][0x178], !P5 ;  /* 0x00005e0033007a0c */ /* 0x000fe20006fa1270 */
[----:B0-----:R-:W-:Y:S01]  /*5ce0*/  IMAD.WIDE R4, R21, 0x2, R36 ;  /* 0x0000000215047825 */ /* 0x001fe200078e0224 */
[----:B------:R-:W-:-:S03]  /*5cf0*/  ISETP.GE.AND P6, PT, R0, c[0x0][0x17c], PT ;  /* 0x00005f0000007a0c */ /* 0x000fc60003fc6270 */
[----:B------:R-:W-:Y:S01]  /*5d00*/  IMAD.WIDE R12, R21, 0x2, R2 ;  /* 0x00000002150c7825 */ /* 0x000fe200078e0202 */
[----:B------:R0:W-:Y:S01]  /*5d10*/  @P0 STG.E.U16 [R4.64], R14 ;  /* 0x0000000e04000986 */ /* 0x0001e2000c101504 */
[----:B-1----:R-:W-:Y:S02]  /*5d20*/  PRMT R9, R14, 0x7632, R9 ;  /* 0x000076320e097816 */ /* 0x002fe40000000009 */
[----:B------:R-:W-:Y:S01]  /*5d30*/  IMAD.WIDE R16, R25, 0x2, R36 ;  /* 0x0000000219107825 */ /* 0x000fe200078e0224 */
[----:B------:R-:W-:Y:S01]  /*5d40*/  @P3 STG.E.U16 [R12.64], R18 ;  /* 0x000000120c003986 */ /* 0x000fe2000c101504 */
[----:B------:R-:W-:Y:S02]  /*5d50*/  IADD3 R0, R53, 0x15, RZ ;  /* 0x0000001535007810 */ /* 0x000fe40007ffe0ff */
[----:B------:R-:W-:Y:S01]  /*5d60*/  ISETP.LT.AND P3, PT, R52, c[0x0][0x178], !P6 ;  /* 0x00005e0034007a0c */ /* 0x000fe20007761270 */
[----:B------:R1:W-:Y:S01]  /*5d70*/  @P4 STG.E.U16 [R16.64], R9 ;  /* 0x0000000910004986 */ /* 0x0003e2000c101504 */
[----:B------:R-:W-:-:S02]  /*5d80*/  ISETP.LT.AND P6, PT, R51, c[0x0][0x178], !P6 ;  /* 0x00005e0033007a0c */ /* 0x000fc400077c1270 */
[C---:B------:R-:W-:Y:S02]  /*5d90*/  IADD3 R29, R25.reuse, c[0x0][0x198], RZ ;  /* 0x00006600191d7a10 */ /* 0x040fe40007ffe0ff */
[----:B0-----:R-:W-:Y:S02]  /*5da0*/  PRMT R5, R18, 0x7632, R5 ;  /* 0x0000763212057816 */ /* 0x001fe40000000005 */
[----:B------:R-:W-:Y:S01]  /*5db0*/  ISETP.GE.AND P1, PT, R0, c[0x0][0x17c], PT ;  /* 0x00005f0000007a0c */ /* 0x000fe20003f26270 */
[----:B-1----:R-:W-:Y:S01]  /*5dc0*/  IMAD.WIDE R8, R25, 0x2, R2 ;  /* 0x0000000219087825 */ /* 0x002fe200078e0202 */
[----:B------:R-:W-:Y:S02]  /*5dd0*/  IADD3 R0, R53, 0x16, RZ ;  /* 0x0000001635007810 */ /* 0x000fe40007ffe0ff */
[----:B------:R-:W-:Y:S01]  /*5de0*/  ISETP.LT.AND P4, PT, R52, c[0x0][0x178], !P1 ;  /* 0x00005e0034007a0c */ /* 0x000fe20004f81270 */
[----:B------:R-:W-:Y:S01]  /*5df0*/  IMAD.WIDE R20, R29, 0x2, R36 ;  /* 0x000000021d147825 */ /* 0x000fe200078e0224 */
[----:B------:R0:W-:Y:S01]  /*5e00*/  @P5 STG.E.U16 [R8.64], R5 ;  /* 0x0000000508005986 */ /* 0x0001e2000c101504 */
[----:B------:R-:W-:-:S02]  /*5e10*/  ISETP.GE.AND P2, PT, R0, c[0x0][0x17c], PT ;  /* 0x00005f0000007a0c */ /* 0x000fc40003f46270 */
[----:B------:R-:W-:Y:S01]  /*5e20*/  IADD3 R25, R29, c[0x0][0x198], RZ ;  /* 0x000066001d197a10 */ /* 0x000fe20007ffe0ff */
[----:B------:R1:W-:Y:S01]  /*5e30*/  @P3 STG.E.U16 [R20.64], R10 ;  /* 0x0000000a14003986 */ /* 0x0003e2000c101504 */
[----:B------:R-:W-:Y:S01]  /*5e40*/  ISETP.LT.AND P1, PT, R51, c[0x0][0x178], !P1 ;  /* 0x00005e0033007a0c */ /* 0x000fe20004f21270 */
[----:B0-----:R-:W-:Y:S01]  /*5e50*/  IMAD.WIDE R4, R29, 0x2, R2 ;  /* 0x000000021d047825 */ /* 0x001fe200078e0202 */
[----:B------:R-:W-:-:S04]  /*5e60*/  PRMT R9, R10, 0x7632, R9 ;  /* 0x000076320a097816 */ /* 0x000fc80000000009 */
[----:B------:R0:W-:Y:S01]  /*5e70*/  @P6 STG.E.U16 [R4.64], R26 ;  /* 0x0000001a04006986 */ /* 0x0001e2000c101504 */
[----:B------:R-:W-:Y:S01]  /*5e80*/  ISETP.LT.AND P6, PT, R52, c[0x0][0x178], !P2 ;  /* 0x00005e0034007a0c */ /* 0x000fe200057c1270 */
[----:B------:R-:W-:Y:S01]  /*5e90*/  IMAD.WIDE R12, R25, 0x2, R36 ;  /* 0x00000002190c7825 */ /* 0x000fe200078e0224 */
[----:B------:R-:W-:Y:S02]  /*5ea0*/  ISETP.LT.AND P2, PT, R51, c[0x0][0x178], !P2 ;  /* 0x00005e0033007a0c */ /* 0x000fe40005741270 */
[----:B-1----:R-:W-:Y:S02]  /*5eb0*/  IADD3 R21, R25, c[0x0][0x198], RZ ;  /* 0x0000660019157a10 */ /* 0x002fe40007ffe0ff */
[----:B------:R-:W-:Y:S01]  /*5ec0*/  IADD3 R0, R53, 0x17, RZ ;  /* 0x0000001735007810 */ /* 0x000fe20007ffe0ff */
[----:B------:R1:W-:Y:S01]  /*5ed0*/  @P4 STG.E.U16 [R12.64], R9 ;  /* 0x000000090c004986 */ /* 0x0003e2000c101504 */
[----:B------:R-:W-:Y:S01]  /*5ee0*/  PRMT R14, R26, 0x7632, R14 ;  /* 0x000076321a0e7816 */ /* 0x000fe2000000000e */
[----:B------:R-:W-:Y:S01]  /*5ef0*/  IMAD.WIDE R16, R21, 0x2, R36 ;  /* 0x0000000215107825 */ /* 0x000fe200078e0224 */
[----:B------:R-:W-:-:S02]  /*5f00*/  ISETP.GE.AND P0, PT, R0, c[0x0][0x17c], PT ;  /* 0x00005f0000007a0c */ /* 0x000fc40003f06270 */
[----:B------:R-:W-:Y:S01]  /*5f10*/  IADD3 R0, R53, 0x18, RZ ;  /* 0x0000001835007810 */ /* 0x000fe20007ffe0ff */
[----:B0-----:R-:W-:-:S04]  /*5f20*/  IMAD.WIDE R4, R21, 0x2, R2 ;  /* 0x0000000215047825 */ /* 0x001fc800078e0202 */
[----:B-1----:R-:W-:Y:S01]  /*5f30*/  IMAD.WIDE R8, R25, 0x2, R2 ;  /* 0x0000000219087825 */ /* 0x002fe200078e0202 */
[----:B------:R-:W-:-:S04]  /*5f40*/  ISETP.GE.AND P5, PT, R0, c[0x0][0x17c], PT ;  /* 0x00005f0000007a0c */ /* 0x000fc80003fa6270 */
[----:B------:R0:W-:Y:S01]  /*5f50*/  @P1 STG.E.U16 [R8.64], R14 ;  /* 0x0000000e08001986 */ /* 0x0001e2000c101504 */
[----:B------:R-:W-:-:S03]  /*5f60*/  IADD3 R13, R21, c[0x0][0x198], RZ ;  /* 0x00006600150d7a10 */ /* 0x000fc60007ffe0ff */
[----:B------:R1:W-:Y:S01]  /*5f70*/  @P6 STG.E.U16 [R16.64], R6 ;  /* 0x0000000610006986 */ /* 0x0003e2000c101504 */
[C---:B------:R-:W-:Y:S02]  /*5f80*/  ISETP.LT.AND P6, PT, R52.reuse, c[0x0][0x178], !P0 ;  /* 0x00005e0034007a0c */ /* 0x040fe400047c1270 */
[----:B------:R-:W-:Y:S01]  /*5f90*/  ISETP.LT.AND P0, PT, R51, c[0x0][0x178], !P0 ;  /* 0x00005e0033007a0c */ /* 0x000fe20004701270 */
[----:B------:R2:W-:Y:S01]  /*5fa0*/  @P2 STG.E.U16 [R4.64], R30 ;  /* 0x0000001e04002986 */ /* 0x0005e2000c101504 */
[----:B------:R-:W-:Y:S02]  /*5fb0*/  IADD3 R10, R53, 0x1a, RZ ;  /* 0x0000001a350a7810 */ /* 0x000fe40007ffe0ff */
[----:B------:R-:W-:Y:S02]  /*5fc0*/  ISETP.LT.AND P2, PT, R52, c[0x0][0x178], !P5 ;  /* 0x00005e0034007a0c */ /* 0x000fe40006f41270 */
[C---:B------:R-:W-:Y:S01]  /*5fd0*/  IADD3 R21, R13.reuse, c[0x0][0x198], RZ ;  /* 0x000066000d157a10 */ /* 0x040fe20007ffe0ff */
[----:B0-----:R-:W-:Y:S01]  /*5fe0*/  IMAD.WIDE R8, R13, 0x2, R36 ;  /* 0x000000020d087825 */ /* 0x001fe200078e0224 */
[----:B------:R-:W-:-:S02]  /*5ff0*/  IADD3 R0, R53, 0x19, RZ ;  /* 0x0000001935007810 */ /* 0x000fc40007ffe0ff */
[----:B------:R-:W-:Y:S01]  /*6000*/  ISETP.GE.AND P4, PT, R10, c[0x0][0x17c], PT ;  /* 0x00005f000a007a0c */ /* 0x000fe20003f86270 */
[----:B------:R-:W-:Y:S01]  /*6010*/  IMAD.WIDE R12, R13, 0x2, R2 ;  /* 0x000000020d0c7825 */ /* 0x000fe200078e0202 */
[----:B------:R-:W-:Y:S02]  /*6020*/  PRMT R10, R6, 0x7632, R10 ;  /* 0x00007632060a7816 */ /* 0x000fe4000000000a */
[----:B-1----:R-:W-:Y:S01]  /*6030*/  PRMT R17, R30, 0x7632, R17 ;  /* 0x000076321e117816 */ /* 0x002fe20000000011 */
[----:B--2---:R-:W-:Y:S01]  /*6040*/  IMAD.WIDE R4, R21, 0x2, R36 ;  /* 0x0000000215047825 */ /* 0x004fe200078e0224 */
[----:B------:R-:W-:Y:S01]  /*6050*/  ISETP.GE.AND P3, PT, R0, c[0x0][0x17c], PT ;  /* 0x00005f0000007a0c */ /* 0x000fe20003f66270 */
[----:B------:R-:W-:Y:S01]  /*6060*/  @P6 STG.E.U16 [R8.64], R10 ;  /* 0x0000000a08006986 */ /* 0x000fe2000c101504 */
[----:B------:R-:W-:-:S03]  /*6070*/  ISETP.LT.AND P5, PT, R51, c[0x0][0x178], !P5 ;  /* 0x00005e0033007a0c */ /* 0x000fc60006fa1270 */
[----:B------:R0:W-:Y:S01]  /*6080*/  @P0 STG.E.U16 [R12.64], R17 ;  /* 0x000000110c000986 */ /* 0x0001e2000c101504 */
[C---:B------:R-:W-:Y:S02]  /*6090*/  ISETP.LT.AND P0, PT, R52.reuse, c[0x0][0x178], !P3 ;  /* 0x00005e0034007a0c */ /* 0x040fe40005f01270 */
[----:B------:R-:W-:Y:S01]  /*60a0*/  ISETP.LT.AND P3, PT, R51, c[0x0][0x178], !P3 ;  /* 0x00005e0033007a0c */ /* 0x000fe20005f61270 */
[----:B------:R1:W-:Y:S01]  /*60b0*/  @P2 STG.E.U16 [R4.64], R35 ;  /* 0x0000002304002986 */ /* 0x0003e2000c101504 */
[----:B------:R-:W-:Y:S02]  /*60c0*/  ISETP.LT.AND P2, PT, R52, c[0x0][0x178], !P4 ;  /* 0x00005e0034007a0c */ /* 0x000fe40006741270 */
[----:B------:R-:W-:Y:S01]  /*60d0*/  IADD3 R0, R53, 0x1b, RZ ;  /* 0x0000001b35007810 */ /* 0x000fe20007ffe0ff */
[C---:B0-----:R-:W-:Y:S01]  /*60e0*/  IMAD.WIDE R16, R21.reuse, 0x2, R2 ;  /* 0x0000000215107825 */ /* 0x041fe200078e0202 */
[----:B------:R-:W-:-:S04]  /*60f0*/  IADD3 R21, R21, c[0x0][0x198], RZ ;  /* 0x0000660015157a10 */ /* 0x000fc80007ffe0ff */
[C---:B------:R-:W-:Y:S01]  /*6100*/  IADD3 R25, R21.reuse, c[0x0][0x198], RZ ;  /* 0x0000660015197a10 */ /* 0x040fe20007ffe0ff */
[----:B------:R-:W-:Y:S01]  /*6110*/  IMAD.WIDE R8, R21, 0x2, R36 ;  /* 0x0000000215087825 */ /* 0x000fe200078e0224 */
[----:B------:R-:W-:Y:S02]  /*6120*/  PRMT R14, R35, 0x7632, R14 ;  /* 0x00007632230e7816 */ /* 0x000fe4000000000e */
[----:B------:R-:W-:Y:S01]  /*6130*/  ISETP.GE.AND P1, PT, R0, c[0x0][0x17c], PT ;  /* 0x00005f0000007a0c */ /* 0x000fe20003f26270 */
[----:B-1----:R-:W-:Y:S01]  /*6140*/  IMAD.WIDE R4, R21, 0x2, R2 ;  /* 0x0000000215047825 */ /* 0x002fe200078e0202 */
[----:B------:R-:W-:Y:S02]  /*6150*/  PRMT R18, R23, 0x7632, R18 ;  /* 0x0000763217127816 */ /* 0x000fe40000000012 */
[----:B------:R-:W-:Y:S01]  /*6160*/  IADD3 R0, R53, 0x1c, RZ ;  /* 0x0000001c35007810 */ /* 0x000fe20007ffe0ff */
[----:B------:R-:W-:Y:S01]  /*6170*/  IMAD.WIDE R12, R25, 0x2, R36 ;  /* 0x00000002190c7825 */ /* 0x000fe200078e0224 */
[----:B------:R0:W-:Y:S01]  /*6180*/  @P5 STG.E.U16 [R16.64], R23 ;  /* 0x0000001710005986 */ /* 0x0001e2000c101504 */
[----:B------:R-:W-:-:S02]  /*6190*/  ISETP.LT.AND P4, PT, R51, c[0x0][0x178], !P4 ;  /* 0x00005e0033007a0c */ /* 0x000fc40006781270 */
[----:B------:R-:W-:Y:S01]  /*61a0*/  ISETP.GE.AND P6, PT, R0, c[0x0][0x17c], PT ;  /* 0x00005f0000007a0c */ /* 0x000fe20003fc6270 */
[----:B------:R1:W-:Y:S04]  /*61b0*/  @P0 STG.E.U16 [R8.64], R14 ;  /* 0x0000000e08000986 */ /* 0x0003e8000c101504 */
[----:B------:R2:W-:Y:S01]  /*61c0*/  @P3 STG.E.U16 [R4.64], R18 ;  /* 0x0000001204003986 */ /* 0x0005e2000c101504 */
[----:B------:R-:W-:-:S03]  /*61d0*/  ISETP.LT.AND P3, PT, R52, c[0x0][0x178], !P6 ;  /* 0x00005e0034007a0c */ /* 0x000fc60007761270 */
[----:B------:R3:W-:Y:S01]  /*61e0*/  @P2 STG.E.U16 [R12.64], R15 ;  /* 0x0000000f0c002986 */ /* 0x0007e2000c101504 */
[----:B------:R-:W-:Y:S02]  /*61f0*/  ISETP.LT.AND P2, PT, R52, c[0x0][0x178], !P1 ;  /* 0x00005e0034007a0c */ /* 0x000fe40004f41270 */
[----:B------:R-:W-:Y:S02]  /*6200*/  ISETP.LT.AND P1, PT, R51, c[0x0][0x178], !P1 ;  /* 0x00005e0033007a0c */ /* 0x000fe40004f21270 */
[----:B0-----:R-:W-:Y:S02]  /*6210*/  IADD3 R17, R25, c[0x0][0x198], RZ ;  /* 0x0000660019117a10 */ /* 0x001fe40007ffe0ff */
[----:B------:R-:W-:Y:S02]  /*6220*/  IADD3 R6, R53, 0x1d, RZ ;  /* 0x0000001d35067810 */ /* 0x000fe40007ffe0ff */
[----:B------:R-:W-:Y:S01]  /*6230*/  IADD3 R21, R17, c[0x0][0x198], RZ ;  /* 0x0000660011157a10 */ /* 0x000fe20007ffe0ff */
[----:B-1----:R-:W-:Y:S01]  /*6240*/  IMAD.WIDE R8, R25, 0x2, R2 ;  /* 0x0000000219087825 */ /* 0x002fe200078e0202 */
[----:B------:R-:W-:-:S02]  /*6250*/  IADD3 R0, R53, 0x1e, RZ ;  /* 0x0000001e35007810 */ /* 0x000fc40007ffe0ff */
[----:B------:R-:W-:Y:S01]  /*6260*/  ISETP.GE.AND P5, PT, R6, c[0x0][0x17c], PT ;  /* 0x00005f0006007a0c */ /* 0x000fe20003fa6270 */
[----:B--2---:R-:W-:Y:S01]  /*6270*/  IMAD.WIDE R4, R17, 0x2, R36 ;  /* 0x0000000211047825 */ /* 0x004fe200078e0224 */
[----:B------:R-:W-:Y:S02]  /*6280*/  PRMT R6, R15, 0x7632, R6 ;  /* 0x000076320f067816 */ /* 0x000fe40000000006 */
[----:B------:R-:W-:Y:S01]  /*6290*/  PRMT R10, R19, 0x7632, R10 ;  /* 0x00007632130a7816 */ /* 0x000fe2000000000a */
[----:B---3--:R-:W-:Y:S01]  /*62a0*/  IMAD.WIDE R12, R17, 0x2, R2 ;  /* 0x00000002110c7825 */ /* 0x008fe200078e0202 */
[----:B------:R-:W-:Y:S01]  /*62b0*/  ISETP.GE.AND P0, PT, R0, c[0x0][0x17c], PT ;  /* 0x00005f0000007a0c */ /* 0x000fe20003f06270 */
[----:B------:R0:W-:Y:S02]  /*62c0*/  @P4 STG.E.U16 [R8.64], R19 ;  /* 0x0000001308004986 */ /* 0x0001e4000c101504 */
[----:B------:R-:W-:Y:S01]  /*62d0*/  IMAD.WIDE R14, R21, 0x2, R36 ;  /* 0x00000002150e7825 */ /* 0x000fe200078e0224 */
[----:B------:R-:W-:Y:S01]  /*62e0*/  IADD3 R0, R53, 0x1f, RZ ;  /* 0x0000001f35007810 */ /* 0x000fe20007ffe0ff */
[----:B------:R1:W-:Y:S01]  /*62f0*/  @P2 STG.E.U16 [R4.64], R6 ;  /* 0x0000000604002986 */ /* 0x0003e2000c101504 */
[----:B------:R-:W-:-:S02]  /*6300*/  ISETP.LT.AND P6, PT, R51, c[0x0][0x178], !P6 ;  /* 0x00005e0033007a0c */ /* 0x000fc400077c1270 */
[----:B------:R-:W-:Y:S01]  /*6310*/  IADD3 R17, R21, c[0x0][0x198], RZ ;  /* 0x0000660015117a10 */ /* 0x000fe20007ffe0ff */
[----:B------:R-:W-:Y:S01]  /*6320*/  @P1 STG.E.U16 [R12.64], R10 ;  /* 0x0000000a0c001986 */ /* 0x000fe2000c101504 */
[----:B------:R-:W-:-:S03]  /*6330*/  ISETP.GE.AND P4, PT, R0, c[0x0][0x17c], PT ;  /* 0x00005f0000007a0c */ /* 0x000fc60003f86270 */
[----:B------:R2:W-:Y:S01]  /*6340*/  @P3 STG.E.U16 [R14.64], R11 ;  /* 0x0000000b0e003986 */ /* 0x0005e2000c101504 */
[C---:B------:R-:W-:Y:S02]  /*6350*/  ISETP.LT.AND P3, PT, R52.reuse, c[0x0][0x178], !P5 ;  /* 0x00005e0034007a0c */ /* 0x040fe40006f61270 */
[C---:B------:R-:W-:Y:S02]  /*6360*/  ISETP.LT.AND P5, PT, R51.reuse, c[0x0][0x178], !P5 ;  /* 0x00005e0033007a0c */ /* 0x040fe40006fa1270 */
[C---:B------:R-:W-:Y:S02]  /*6370*/  ISETP.LT.AND P2, PT, R52.reuse, c[0x0][0x178], !P0 ;  /* 0x00005e0034007a0c */ /* 0x040fe40004741270 */
[----:B------:R-:W-:Y:S02]  /*6380*/  ISETP.LT.AND P0, PT, R51, c[0x0][0x178], !P0 ;  /* 0x00005e0033007a0c */ /* 0x000fe40004701270 */
[----:B0-----:R-:W-:Y:S02]  /*6390*/  IADD3 R19, R17, c[0x0][0x198], RZ ;  /* 0x0000660011137a10 */ /* 0x001fe40007ffe0ff */
[----:B------:R-:W-:Y:S01]  /*63a0*/  ISETP.LT.AND P1, PT, R52, c[0x0][0x178], !P4 ;  /* 0x00005e0034007a0c */ /* 0x000fe20006721270 */
[----:B-1----:R-:W-:Y:S01]  /*63b0*/  IMAD.WIDE R4, R21, 0x2, R2 ;  /* 0x0000000215047825 */ /* 0x002fe200078e0202 */
[----:B------:R-:W-:-:S02]  /*63c0*/  ISETP.LT.AND P4, PT, R51, c[0x0][0x178], !P4 ;  /* 0x00005e0033007a0c */ /* 0x000fc40006781270 */
[----:B------:R-:W-:Y:S01]  /*63d0*/  IADD3 R21, R19, c[0x0][0x198], RZ ;  /* 0x0000660013157a10 */ /* 0x000fe20007ffe0ff */
[----:B------:R-:W-:Y:S01]  /*63e0*/  IMAD.WIDE R8, R17, 0x2, R36 ;  /* 0x0000000211087825 */ /* 0x000fe200078e0224 */
[----:B------:R-:W-:Y:S02]  /*63f0*/  PRMT R0, R11, 0x7632, R0 ;  /* 0x000076320b007816 */ /* 0x000fe40000000000 */
[----:B------:R-:W-:Y:S01]  /*6400*/  PRMT R6, R27, 0x7632, R6 ;  /* 0x000076321b067816 */ /* 0x000fe20000000006 */
[----:B--2---:R-:W-:Y:S01]  /*6410*/  IMAD.WIDE R10, R17, 0x2, R2 ;  /* 0x00000002110a7825 */ /* 0x004fe200078e0202 */
[----:B------:R0:W-:Y:S01]  /*6420*/  @P6 STG.E.U16 [R4.64], R27 ;  /* 0x0000001b04006986 */ /* 0x0001e2000c101504 */
[----:B------:R-:W-:Y:S02]  /*6430*/  PRMT R18, R7, 0x7632, R18 ;  /* 0x0000763207127816 */ /* 0x000fe40000000012 */
[C---:B------:R-:W-:Y:S01]  /*6440*/  IMAD.WIDE R12, R19.reuse, 0x2, R36 ;  /* 0x00000002130c7825 */ /* 0x040fe200078e0224 */
[----:B------:R0:W-:Y:S03]  /*6450*/  @P3 STG.E.U16 [R8.64], R0 ;  /* 0x0000000008003986 */ /* 0x0001e6000c101504 */
[----:B------:R-:W-:Y:S01]  /*6460*/  IMAD.WIDE R14, R19, 0x2, R2 ;  /* 0x00000002130e7825 */ /* 0x000fe200078e0202 */
[----:B------:R0:W-:Y:S03]  /*6470*/  @P5 STG.E.U16 [R10.64], R6 ;  /* 0x000000060a005986 */ /* 0x0001e6000c101504 */
[C---:B------:R-:W-:Y:S01]  /*6480*/  IMAD.WIDE R36, R21.reuse, 0x2, R36 ;  /* 0x0000000215247825 */ /* 0x040fe200078e0224 */
[----:B------:R0:W-:Y:S04]  /*6490*/  @P2 STG.E.U16 [R12.64], R7 ;  /* 0x000000070c002986 */ /* 0x0001e8000c101504 */
[----:B------:R0:W-:Y:S01]  /*64a0*/  @P0 STG.E.U16 [R14.64], R31 ;  /* 0x0000001f0e000986 */ /* 0x0001e2000c101504 */
[----:B------:R-:W-:-:S03]  /*64b0*/  IMAD.WIDE R2, R21, 0x2, R2 ;  /* 0x0000000215027825 */ /* 0x000fc600078e0202 */
[----:B------:R0:W-:Y:S01]  /*64c0*/  @P1 STG.E.U16 [R36.64], R18 ;  /* 0x0000001224001986 */ /* 0x0001e2000c101504 */
[----:B------:R-:W-:Y:S05]  /*64d0*/  @!P4 EXIT ;  /* 0x000000000000c94d */ /* 0x000fea0003800000 */
[----:B0-----:R-:W-:-:S05]  /*64e0*/  PRMT R31, R31, 0x7632, R31 ;  /* 0x000076321f1f7816 */ /* 0x001fca000000001f */
[----:B------:R-:W-:Y:S01]  /*64f0*/  STG.E.U16 [R2.64], R31 ;  /* 0x0000001f02007986 */ /* 0x000fe2000c101504 */
[----:B------:R-:W-:Y:S05]  /*6500*/  EXIT ;  /* 0x000000000000794d */ /* 0x000fea0003800000 */
.L_x_4:
[----:B------:R-:W-:-:S00]  /*6510*/  BRA `(.L_x_4) ;  /* 0xfffffff000007947 */ /* 0x000fc0000383ffff */
[----:B------:R-:W-:-:S00]  /*6520*/  NOP ;  /* 0x0000000000007918 */ /* 0x000fc00000000000 */
        /* <DEDUP_REMOVED lines=13> */
.L_x_5:


//--------------------- .nv.shared.matmul_kernel  --------------------------
	.section	.nv.shared.matmul_kernel,"aw",@nobits
	.sectionflags	@""
	.align	16
